//
// Generated by NVIDIA NVVM Compiler
//
// Compiler Build ID: CL-36424714
// Cuda compilation tools, release 13.0, V13.0.88
// Based on NVVM 20.0.0
//

.version 9.0
.target sm_100
.address_size 64

	// .globl	_Z7computefifPfffffffffffffffffffffff
.extern .func  (.param .b32 func_retval0) vprintf
(
	.param .b64 vprintf_param_0,
	.param .b64 vprintf_param_1
)
;
.global .align 1 .b8 $str[7] = {37, 46, 49, 55, 103, 10};
.global .align 4 .b8 __cudart_i2opi_f[24] = {65, 144, 67, 60, 153, 149, 98, 219, 192, 221, 52, 245, 209, 87, 39, 252, 41, 21, 68, 78, 110, 131, 249, 162};

.visible .entry _Z7computefifPfffffffffffffffffffffff(
	.param .f32 _Z7computefifPfffffffffffffffffffffff_param_0,
	.param .u32 _Z7computefifPfffffffffffffffffffffff_param_1,
	.param .f32 _Z7computefifPfffffffffffffffffffffff_param_2,
	.param .u64 .ptr .align 1 _Z7computefifPfffffffffffffffffffffff_param_3,
	.param .f32 _Z7computefifPfffffffffffffffffffffff_param_4,
	.param .f32 _Z7computefifPfffffffffffffffffffffff_param_5,
	.param .f32 _Z7computefifPfffffffffffffffffffffff_param_6,
	.param .f32 _Z7computefifPfffffffffffffffffffffff_param_7,
	.param .f32 _Z7computefifPfffffffffffffffffffffff_param_8,
	.param .f32 _Z7computefifPfffffffffffffffffffffff_param_9,
	.param .f32 _Z7computefifPfffffffffffffffffffffff_param_10,
	.param .f32 _Z7computefifPfffffffffffffffffffffff_param_11,
	.param .f32 _Z7computefifPfffffffffffffffffffffff_param_12,
	.param .f32 _Z7computefifPfffffffffffffffffffffff_param_13,
	.param .f32 _Z7computefifPfffffffffffffffffffffff_param_14,
	.param .f32 _Z7computefifPfffffffffffffffffffffff_param_15,
	.param .f32 _Z7computefifPfffffffffffffffffffffff_param_16,
	.param .f32 _Z7computefifPfffffffffffffffffffffff_param_17,
	.param .f32 _Z7computefifPfffffffffffffffffffffff_param_18,
	.param .f32 _Z7computefifPfffffffffffffffffffffff_param_19,
	.param .f32 _Z7computefifPfffffffffffffffffffffff_param_20,
	.param .f32 _Z7computefifPfffffffffffffffffffffff_param_21,
	.param .f32 _Z7computefifPfffffffffffffffffffffff_param_22,
	.param .f32 _Z7computefifPfffffffffffffffffffffff_param_23,
	.param .f32 _Z7computefifPfffffffffffffffffffffff_param_24,
	.param .f32 _Z7computefifPfffffffffffffffffffffff_param_25
)
{
	.local .align 8 .b8 	__local_depot0[40];
	.reg .b64 	%SP;
	.reg .b64 	%SPL;
	.reg .pred 	%p<69>;
	.reg .b32 	%r<119>;
	.reg .b32 	%f<387>;
	.reg .b64 	%rd<30>;
	.reg .b64 	%fd<4>;

	mov.u64 	%SPL, __local_depot0;
	cvta.local.u64 	%SP, %SPL;
	ld.param.f32 	%f373, [_Z7computefifPfffffffffffffffffffffff_param_0];
	ld.param.u32 	%r38, [_Z7computefifPfffffffffffffffffffffff_param_1];
	ld.param.f32 	%f100, [_Z7computefifPfffffffffffffffffffffff_param_2];
	ld.param.f32 	%f78, [_Z7computefifPfffffffffffffffffffffff_param_4];
	ld.param.f32 	%f82, [_Z7computefifPfffffffffffffffffffffff_param_8];
	ld.param.f32 	%f83, [_Z7computefifPfffffffffffffffffffffff_param_9];
	ld.param.f32 	%f90, [_Z7computefifPfffffffffffffffffffffff_param_16];
	ld.param.f32 	%f91, [_Z7computefifPfffffffffffffffffffffff_param_17];
	ld.param.f32 	%f92, [_Z7computefifPfffffffffffffffffffffff_param_18];
	ld.param.f32 	%f93, [_Z7computefifPfffffffffffffffffffffff_param_19];
	ld.param.f32 	%f94, [_Z7computefifPfffffffffffffffffffffff_param_20];
	ld.param.f32 	%f95, [_Z7computefifPfffffffffffffffffffffff_param_21];
	add.u64 	%rd1, %SPL, 0;
	div.rn.f32 	%f101, %f100, 0f00000087;
	setp.neu.f32 	%p1, %f373, %f101;
	setp.lt.s32 	%p2, %r38, 1;
	or.pred  	%p3, %p1, %p2;
	@%p3 bra 	$L__BB0_52;
	ld.param.f32 	%f372, [_Z7computefifPfffffffffffffffffffffff_param_25];
	ld.param.f32 	%f371, [_Z7computefifPfffffffffffffffffffffff_param_24];
	ld.param.f32 	%f370, [_Z7computefifPfffffffffffffffffffffff_param_23];
	ld.param.f32 	%f369, [_Z7computefifPfffffffffffffffffffffff_param_22];
	ld.param.f32 	%f368, [_Z7computefifPfffffffffffffffffffffff_param_15];
	ld.param.f32 	%f367, [_Z7computefifPfffffffffffffffffffffff_param_14];
	ld.param.f32 	%f366, [_Z7computefifPfffffffffffffffffffffff_param_13];
	ld.param.f32 	%f365, [_Z7computefifPfffffffffffffffffffffff_param_12];
	ld.param.f32 	%f364, [_Z7computefifPfffffffffffffffffffffff_param_11];
	ld.param.f32 	%f363, [_Z7computefifPfffffffffffffffffffffff_param_10];
	ld.param.f32 	%f362, [_Z7computefifPfffffffffffffffffffffff_param_7];
	ld.param.f32 	%f361, [_Z7computefifPfffffffffffffffffffffff_param_6];
	ld.param.f32 	%f360, [_Z7computefifPfffffffffffffffffffffff_param_5];
	ld.param.u64 	%rd26, [_Z7computefifPfffffffffffffffffffffff_param_3];
	sub.f32 	%f102, %f78, %f360;
	add.f32 	%f103, %f361, 0f05936282;
	add.f32 	%f104, %f103, %f362;
	abs.f32 	%f105, %f104;
	mov.f32 	%f106, 0f3FB8AA3B;
	mul.rn.f32 	%f107, %f105, %f106;
	cvt.rzi.f32.f32 	%f108, %f107;
	abs.f32 	%f109, %f108;
	setp.gt.f32 	%p4, %f109, 0f42FC0000;
	mov.f32 	%f110, 0f42FC0000;
	copysign.f32 	%f111, %f108, %f110;
	selp.f32 	%f112, %f111, %f108, %p4;
	fma.rn.f32 	%f113, %f112, 0fBF317218, %f105;
	fma.rn.f32 	%f114, %f112, 0f3102E308, %f113;
	mul.f32 	%f115, %f114, 0f3FB8AA3B;
	add.f32 	%f116, %f112, 0f4B40007D;
	mov.b32 	%r40, %f116;
	shl.b32 	%r41, %r40, 23;
	mov.b32 	%f117, %r41;
	ex2.approx.ftz.f32 	%f118, %f115;
	mul.f32 	%f119, %f118, %f117;
	mov.f32 	%f120, 0f3E000000;
	div.approx.ftz.f32 	%f121, %f120, %f119;
	fma.rn.f32 	%f122, %f119, 0f40000000, %f121;
	sub.f32 	%f1, %f102, %f122;
	abs.f32 	%f2, %f1;
	mov.b32 	%r42, %f2;
	and.b32  	%r43, %r42, 8388607;
	or.b32  	%r1, %r43, 1065353216;
	and.b32  	%r44, %r42, -8388608;
	add.s32 	%r2, %r44, 192937984;
	mov.f32 	%f123, 0f30F1312A;
	mov.f32 	%f124, 0f3F02A7BC;
	mul.rn.f32 	%f125, %f124, %f123;
	mov.f32 	%f126, 0f3AE19AE8;
	mov.f32 	%f127, 0f3DF64896;
	mul.rn.f32 	%f128, %f127, %f126;
	fma.rn.f32 	%f129, %f125, 0f3FB8AA3B, 0fB5CB7B68;
	fma.rn.f32 	%f130, 0fBD29EF05, 0f32A55E34, %f129;
	mul.f32 	%f131, %f128, 0f40400000;
	fma.rn.f32 	%f132, %f131, %f125, %f130;
	fma.rn.f32 	%f133, %f128, 0fBD29EF05, %f132;
	mov.f32 	%f134, 0fC23C3D4A;
	add.rn.f32 	%f3, %f134, %f133;
	mov.f32 	%f135, 0f423C3D4A;
	add.rn.f32 	%f136, %f3, %f135;
	neg.f32 	%f137, %f136;
	add.rn.f32 	%f4, %f133, %f137;
	div.rn.f32 	%f138, %f82, 0f00000000;
	mov.f32 	%f139, 0f02689381;
	div.rn.f32 	%f140, %f139, %f83;
	mul.f32 	%f141, %f138, %f140;
	abs.f32 	%f5, %f141;
	mov.b32 	%r3, %f141;
	mov.f32 	%f142, 0f00000000;
	div.rn.f32 	%f143, %f142, %f364;
	add.f32 	%f6, %f363, %f143;
	mov.f32 	%f144, 0f80000068;
	div.rn.f32 	%f145, %f144, %f365;
	mul.f32 	%f146, %f145, %f366;
	abs.f32 	%f7, %f146;
	abs.f32 	%f8, %f6;
	mul.f32 	%f9, %f7, 0f4B000000;
	neg.f32 	%f10, %f7;
	mov.b32 	%r45, %f8;
	mov.b32 	%r46, %f9;
	and.b32  	%r47, %r46, -8388608;
	and.b32  	%r48, %r45, 8388607;
	or.b32  	%r4, %r48, 1065353216;
	and.b32  	%r49, %r46, 8388607;
	or.b32  	%r50, %r49, 1065353216;
	mov.b32 	%f147, %r50;
	rcp.approx.ftz.f32 	%f11, %f147;
	sub.s32 	%r51, %r45, %r47;
	add.s32 	%r52, %r51, 192937984;
	and.b32  	%r5, %r52, -8388608;
	neg.f32 	%f12, %f147;
	div.rn.f32 	%f13, %f367, 0f0000008A;
	sub.f32 	%f148, %f368, %f90;
	mul.f32 	%f14, %f148, 0f00002DC9;
	mul.f32 	%f149, %f92, 0f8282C540;
	mov.f32 	%f150, 0f32AFDFA4;
	mov.f32 	%f151, 0f3F14EC80;
	mul.rn.f32 	%f152, %f151, %f150;
	mov.f32 	%f153, 0f3DDAE73C;
	mov.f32 	%f154, 0f3DFA3E9A;
	mul.rn.f32 	%f155, %f154, %f153;
	fma.rn.f32 	%f156, %f152, 0f3FB8AA3B, 0fB6390D87;
	fma.rn.f32 	%f157, 0fBEA763FF, 0f32A55E34, %f156;
	mul.f32 	%f158, %f155, 0f40400000;
	fma.rn.f32 	%f159, %f158, %f152, %f157;
	fma.rn.f32 	%f160, %f155, 0fBEA763FF, %f159;
	mov.f32 	%f161, 0f42A50E82;
	add.rn.f32 	%f162, %f161, %f160;
	mov.f32 	%f163, 0fC2A50E82;
	add.rn.f32 	%f164, %f162, %f163;
	neg.f32 	%f165, %f164;
	add.rn.f32 	%f166, %f160, %f165;
	mul.rn.f32 	%f167, %f162, %f149;
	neg.f32 	%f168, %f167;
	fma.rn.f32 	%f169, %f162, %f149, %f168;
	fma.rn.f32 	%f170, %f166, %f149, %f169;
	cvt.rni.f32.f32 	%f171, %f167;
	sub.f32 	%f172, %f167, %f171;
	add.f32 	%f173, %f172, %f170;
	fma.rn.f32 	%f174, %f173, 0f391FCB8E, 0f3AAF85ED;
	fma.rn.f32 	%f175, %f174, %f173, 0f3C1D9856;
	fma.rn.f32 	%f176, %f175, %f173, 0f3D6357BB;
	fma.rn.f32 	%f177, %f176, %f173, 0f3E75FDEC;
	fma.rn.f32 	%f178, %f177, %f173, 0f3F317218;
	fma.rn.f32 	%f179, %f178, %f173, 0f3F800000;
	cvt.rzi.s32.f32 	%r53, %f171;
	setp.gt.f32 	%p5, %f171, 0f00000000;
	selp.b32 	%r54, 0, -2097152000, %p5;
	add.s32 	%r55, %r54, 2130706432;
	mov.b32 	%f180, %r55;
	mul.f32 	%f181, %f179, %f180;
	shl.b32 	%r56, %r53, 23;
	sub.s32 	%r57, %r56, %r54;
	mov.b32 	%f182, %r57;
	mul.f32 	%f183, %f181, %f182;
	abs.f32 	%f184, %f167;
	setp.gt.f32 	%p6, %f184, 0f43180000;
	setp.lt.f32 	%p7, %f167, 0f00000000;
	selp.f32 	%f185, 0f00000000, 0f7F800000, %p7;
	selp.f32 	%f186, %f185, %f183, %p6;
	setp.eq.f32 	%p8, %f149, 0f00000000;
	abs.f32 	%f187, %f149;
	setp.num.f32 	%p9, %f187, %f187;
	mov.f32 	%f188, 0f68B8105C;
	add.rn.f32 	%f189, %f188, %f149;
	mul.f32 	%f15, %f93, %f94;
	div.rn.f32 	%f190, %f369, %f370;
	sub.f32 	%f191, %f190, %f371;
	fma.rn.f32 	%f192, %f191, 0f3BBB989D, 0f3F000000;
	cvt.sat.f32.f32 	%f193, %f192;
	mov.f32 	%f194, 0f4B400001;
	mov.f32 	%f195, 0f437C0000;
	fma.rm.f32 	%f196, %f193, %f195, %f194;
	add.f32 	%f197, %f196, 0fCB40007F;
	neg.f32 	%f198, %f197;
	fma.rn.f32 	%f199, %f191, 0f3FB8AA3B, %f198;
	fma.rn.f32 	%f16, %f191, 0f32A57060, %f199;
	mov.b32 	%r58, %f196;
	shl.b32 	%r59, %r58, 23;
	mov.b32 	%f17, %r59;
	div.rn.f32 	%f200, %f372, 0f675B3BBA;
	mul.f32 	%f18, %f200, 0f000004A6;
	selp.f32 	%f201, %f186, %f189, %p9;
	selp.f32 	%f202, 0f3F800000, %f201, %p8;
	sub.f32 	%f203, %f202, %f91;
	add.f32 	%f19, %f203, 0fCB70B130;
	cvta.to.global.u64 	%rd2, %rd26;
	mov.b32 	%r108, 0;
	ex2.approx.ftz.f32 	%f294, %f16;
	mul.f32 	%f295, %f294, %f17;
	abs.f32 	%f51, %f295;
	mov.u64 	%rd14, __cudart_i2opi_f;
$L__BB0_2:
	setp.lt.f32 	%p10, %f2, 0f00000000;
	mul.wide.u32 	%rd12, %r108, 4;
	add.s64 	%rd13, %rd2, %rd12;
	mov.b32 	%r60, -2147483648;
	st.global.u32 	[%rd13], %r60;
	mov.f32 	%f376, %f2;
	@%p10 bra 	$L__BB0_13;
	setp.gtu.f32 	%p11, %f2, 0f00000000;
	@%p11 bra 	$L__BB0_9;
	mov.f32 	%f204, 0f00000000;
	div.approx.f32 	%f205, %f2, %f204;
	cvt.rzi.f32.f32 	%f21, %f205;
	fma.rn.f32 	%f22, %f21, 0f80000000, %f2;
	mov.b32 	%r61, %f22;
	setp.lt.u32 	%p12, %r61, -2147483647;
	@%p12 bra 	$L__BB0_6;
	add.f32 	%f207, %f21, 0fBF800000;
	setp.lt.f32 	%p14, %f22, 0f00000000;
	add.f32 	%f208, %f207, 0fBF800000;
	selp.f32 	%f374, %f208, %f207, %p14;
	bra.uni 	$L__BB0_8;
$L__BB0_6:
	add.f32 	%f374, %f21, 0f3F800000;
	setp.ltu.f32 	%p13, %f22, 0f00000000;
	@%p13 bra 	$L__BB0_8;
	add.f32 	%f206, %f374, 0f3F800000;
	add.f32 	%f374, %f206, 0f3F800000;
$L__BB0_8:
	fma.rn.f32 	%f376, %f374, 0f80000000, %f2;
	bra.uni 	$L__BB0_13;
$L__BB0_9:
	mov.b32 	%f375, %r1;
	setp.eq.s32 	%p15, %r2, 0;
	@%p15 bra 	$L__BB0_12;
	mov.u32 	%r109, %r1;
	mov.u32 	%r110, %r2;
$L__BB0_11:
	min.u32 	%r62, %r110, 192937984;
	add.s32 	%r63, %r109, %r62;
	mov.b32 	%f209, %r63;
	sub.f32 	%f210, %f209, %f209;
	add.f32 	%f211, %f210, %f209;
	sub.f32 	%f212, %f209, %f211;
	mov.f32 	%f213, 0f3F800000;
	fma.rz.f32 	%f214, %f212, %f213, %f211;
	cvt.rzi.f32.f32 	%f215, %f214;
	sub.f32 	%f375, %f209, %f215;
	sub.s32 	%r110, %r110, %r62;
	mov.b32 	%r109, %f375;
	setp.ne.s32 	%p16, %r110, 0;
	setp.ne.s32 	%p17, %r109, 0;
	and.pred  	%p18, %p16, %p17;
	@%p18 bra 	$L__BB0_11;
$L__BB0_12:
	mul.f32 	%f217, %f375, 0f34000000;
	mul.f32 	%f376, %f217, 0f7FFFFFFF;
$L__BB0_13:
	abs.f32 	%f219, %f376;
	setp.nan.f32 	%p19, %f219, %f219;
	copysign.f32 	%f220, %f1, %f376;
	selp.f32 	%f33, %f376, %f220, %p19;
	setp.eq.f32 	%p20, %f33, 0f00000000;
	mov.f32 	%f377, 0f3F800000;
	@%p20 bra 	$L__BB0_16;
	mul.rn.f32 	%f221, %f3, %f33;
	cvt.rni.f32.f32 	%f222, %f221;
	sub.f32 	%f223, %f221, %f222;
	neg.f32 	%f224, %f221;
	fma.rn.f32 	%f225, %f3, %f33, %f224;
	fma.rn.f32 	%f226, %f4, %f33, %f225;
	add.f32 	%f227, %f223, %f226;
	setp.gt.f32 	%p21, %f222, 0f00000000;
	selp.b32 	%r64, 0, -2097152000, %p21;
	abs.f32 	%f228, %f33;
	setp.num.f32 	%p22, %f228, %f228;
	setp.lt.f32 	%p23, %f221, 0f00000000;
	selp.f32 	%f229, 0f00000000, 0f7F800000, %p23;
	abs.f32 	%f230, %f221;
	setp.gt.f32 	%p24, %f230, 0f43180000;
	cvt.rzi.s32.f32 	%r65, %f222;
	shl.b32 	%r66, %r65, 23;
	sub.s32 	%r67, %r66, %r64;
	mov.b32 	%f231, %r67;
	add.s32 	%r68, %r64, 2130706432;
	mov.b32 	%f232, %r68;
	fma.rn.f32 	%f233, %f227, 0f391FCB8E, 0f3AAF85ED;
	fma.rn.f32 	%f234, %f233, %f227, 0f3C1D9856;
	fma.rn.f32 	%f235, %f234, %f227, 0f3D6357BB;
	fma.rn.f32 	%f236, %f235, %f227, 0f3E75FDEC;
	fma.rn.f32 	%f237, %f236, %f227, 0f3F317218;
	fma.rn.f32 	%f238, %f237, %f227, 0f3F800000;
	mul.f32 	%f239, %f238, %f232;
	mul.f32 	%f240, %f239, %f231;
	selp.f32 	%f377, %f229, %f240, %p24;
	@%p22 bra 	$L__BB0_16;
	mov.f32 	%f241, 0f27F59851;
	add.rn.f32 	%f377, %f241, %f33;
$L__BB0_16:
	setp.lt.f32 	%p25, %f8, %f7;
	setp.lt.s32 	%p26, %r3, 0;
	abs.f32 	%f242, %f377;
	setp.gt.f32 	%p27, %f242, %f5;
	selp.f32 	%f243, %f242, %f5, %p27;
	selp.f32 	%f244, %f5, %f242, %p27;
	div.rn.f32 	%f245, %f244, %f243;
	mul.f32 	%f246, %f245, %f245;
	fma.rn.f32 	%f247, %f246, 0f3B33710B, 0fBC807748;
	fma.rn.f32 	%f248, %f247, %f246, 0f3D2CDAB2;
	fma.rn.f32 	%f249, %f248, %f246, 0fBD992D10;
	fma.rn.f32 	%f250, %f249, %f246, 0f3DD9EA6C;
	fma.rn.f32 	%f251, %f250, %f246, 0fBE117CB1;
	fma.rn.f32 	%f252, %f251, %f246, 0f3E4CBCE0;
	fma.rn.f32 	%f253, %f252, %f246, 0fBEAAAA7D;
	mul.f32 	%f254, %f246, %f253;
	fma.rn.f32 	%f255, %f254, %f245, %f245;
	neg.f32 	%f256, %f255;
	fma.rn.f32 	%f257, 0f3F6EE581, 0f3FD774EB, %f256;
	selp.f32 	%f258, %f257, %f255, %p27;
	selp.f32 	%f259, 0f3F6EE581, 0f3FEEE581, %p27;
	selp.f32 	%f260, %f255, %f256, %p27;
	fma.rn.f32 	%f261, %f259, 0f3FD774EB, %f260;
	selp.f32 	%f262, %f261, %f258, %p26;
	add.f32 	%f263, %f5, %f242;
	setp.eq.f32 	%p28, %f243, 0f00000000;
	setp.eq.f32 	%p29, %f5, %f242;
	selp.f32 	%f264, 0f4016CBE4, 0f3F490FDB, %p26;
	selp.f32 	%f265, %f264, %f262, %p29;
	selp.f32 	%f266, 0f40490FDB, 0f00000000, %p26;
	selp.f32 	%f267, %f266, %f265, %p28;
	abs.f32 	%f268, %f263;
	setp.nan.f32 	%p30, %f268, %f268;
	copysign.f32 	%f269, %f377, %f267;
	selp.f32 	%f270, %f263, %f269, %p30;
	add.f32 	%f37, %f373, %f270;
	mov.f32 	%f380, %f8;
	@%p25 bra 	$L__BB0_28;
	setp.gtu.f32 	%p31, %f8, %f9;
	@%p31 bra 	$L__BB0_24;
	div.approx.f32 	%f271, %f8, %f7;
	cvt.rzi.f32.f32 	%f378, %f271;
	fma.rn.f32 	%f39, %f10, %f378, %f8;
	mov.b32 	%r11, %f39;
	mov.b32 	%r69, %f7;
	setp.lt.u32 	%p32, %r11, %r69;
	@%p32 bra 	$L__BB0_23;
	setp.lt.u32 	%p33, %r11, -2147483647;
	@%p33 bra 	$L__BB0_21;
	add.f32 	%f276, %f378, 0fBF800000;
	setp.lt.f32 	%p36, %f39, %f10;
	add.f32 	%f277, %f276, 0fBF800000;
	selp.f32 	%f378, %f277, %f276, %p36;
	bra.uni 	$L__BB0_23;
$L__BB0_21:
	add.f32 	%f378, %f378, 0f3F800000;
	add.f32 	%f272, %f7, %f7;
	setp.ltu.f32 	%p34, %f39, %f272;
	@%p34 bra 	$L__BB0_23;
	add.f32 	%f273, %f378, 0f3F800000;
	fma.rn.f32 	%f274, %f7, 0fC0400000, %f39;
	setp.ge.f32 	%p35, %f274, 0f00000000;
	add.f32 	%f275, %f273, 0f3F800000;
	selp.f32 	%f378, %f275, %f273, %p35;
$L__BB0_23:
	fma.rn.f32 	%f380, %f10, %f378, %f8;
	bra.uni 	$L__BB0_28;
$L__BB0_24:
	mov.b32 	%f379, %r4;
	setp.eq.s32 	%p37, %r5, 0;
	@%p37 bra 	$L__BB0_27;
	mov.u32 	%r111, %r4;
	mov.u32 	%r112, %r5;
$L__BB0_26:
	min.u32 	%r70, %r112, 192937984;
	add.s32 	%r71, %r111, %r70;
	mov.b32 	%f278, %r71;
	mul.f32 	%f279, %f11, %f278;
	fma.rn.f32 	%f280, %f12, %f279, %f278;
	fma.rn.f32 	%f281, %f280, %f11, %f279;
	fma.rn.f32 	%f282, %f12, %f281, %f278;
	fma.rz.f32 	%f283, %f282, %f11, %f281;
	cvt.rzi.f32.f32 	%f284, %f283;
	fma.rn.f32 	%f379, %f12, %f284, %f278;
	sub.s32 	%r112, %r112, %r70;
	mov.b32 	%r111, %f379;
	setp.ne.s32 	%p38, %r112, 0;
	setp.ne.s32 	%p39, %r111, 0;
	and.pred  	%p40, %p38, %p39;
	@%p40 bra 	$L__BB0_26;
$L__BB0_27:
	mul.f32 	%f286, %f379, 0f34000000;
	setp.leu.f32 	%p41, %f7, 0f00000000;
	mov.b32 	%r72, %f8;
	setp.gt.u32 	%p42, %r72, 2139095039;
	mov.b32 	%r73, %f9;
	and.b32  	%r74, %r73, -8388608;
	mov.b32 	%f287, %r74;
	selp.f32 	%f288, 0f7FFFFFFF, %f287, %p42;
	selp.f32 	%f289, 0f7FFFFFFF, %f288, %p41;
	mul.f32 	%f380, %f289, %f286;
$L__BB0_28:
	abs.f32 	%f290, %f380;
	setp.nan.f32 	%p43, %f290, %f290;
	copysign.f32 	%f291, %f6, %f380;
	selp.f32 	%f292, %f380, %f291, %p43;
	setp.le.f32 	%p44, %f37, %f292;
	selp.f32 	%f373, %f13, %f37, %p44;
	setp.gtu.f32 	%p45, %f373, %f14;
	@%p45 bra 	$L__BB0_51;
	setp.gt.f32 	%p46, %f51, 0f0583879F;
	mov.f32 	%f383, 0f0583879F;
	@%p46 bra 	$L__BB0_42;
	mul.f32 	%f52, %f51, 0f4B000000;
	setp.ltu.f32 	%p47, %f52, 0f0583879F;
	@%p47 bra 	$L__BB0_37;
	mov.f32 	%f296, 0f0583879F;
	div.approx.f32 	%f297, %f296, %f51;
	cvt.rzi.f32.f32 	%f381, %f297;
	neg.f32 	%f54, %f51;
	fma.rn.f32 	%f55, %f54, %f381, 0f0583879F;
	mov.b32 	%r16, %f55;
	mov.b32 	%r75, %f51;
	setp.lt.u32 	%p48, %r16, %r75;
	@%p48 bra 	$L__BB0_36;
	setp.lt.u32 	%p49, %r16, -2147483647;
	@%p49 bra 	$L__BB0_34;
	add.f32 	%f302, %f381, 0fBF800000;
	setp.lt.f32 	%p52, %f55, %f54;
	add.f32 	%f303, %f302, 0fBF800000;
	selp.f32 	%f381, %f303, %f302, %p52;
	bra.uni 	$L__BB0_36;
$L__BB0_34:
	add.f32 	%f381, %f381, 0f3F800000;
	add.f32 	%f298, %f51, %f51;
	setp.ltu.f32 	%p50, %f55, %f298;
	@%p50 bra 	$L__BB0_36;
	add.f32 	%f299, %f381, 0f3F800000;
	fma.rn.f32 	%f300, %f51, 0fC0400000, %f55;
	setp.ge.f32 	%p51, %f300, 0f00000000;
	add.f32 	%f301, %f299, 0f3F800000;
	selp.f32 	%f381, %f301, %f299, %p51;
$L__BB0_36:
	fma.rn.f32 	%f383, %f54, %f381, 0f0583879F;
	bra.uni 	$L__BB0_42;
$L__BB0_37:
	mov.b32 	%r76, %f52;
	and.b32  	%r17, %r76, -8388608;
	and.b32  	%r77, %r76, 8388607;
	or.b32  	%r18, %r77, 1065353216;
	setp.eq.s32 	%p53, %r17, 285212672;
	mov.f32 	%f382, 0f3403879F;
	@%p53 bra 	$L__BB0_41;
	mov.b32 	%f305, %r18;
	rcp.approx.ftz.f32 	%f61, %f305;
	sub.s32 	%r114, 285212672, %r17;
	neg.f32 	%f62, %f305;
	mov.b32 	%r113, 1065584543;
$L__BB0_39:
	min.u32 	%r79, %r114, 192937984;
	add.s32 	%r80, %r113, %r79;
	mov.b32 	%f306, %r80;
	mul.f32 	%f307, %f61, %f306;
	fma.rn.f32 	%f308, %f62, %f307, %f306;
	fma.rn.f32 	%f309, %f308, %f61, %f307;
	fma.rn.f32 	%f310, %f62, %f309, %f306;
	fma.rz.f32 	%f311, %f310, %f61, %f309;
	cvt.rzi.f32.f32 	%f312, %f311;
	fma.rn.f32 	%f313, %f62, %f312, %f306;
	sub.s32 	%r114, %r114, %r79;
	mov.b32 	%r113, %f313;
	setp.ne.s32 	%p54, %r114, 0;
	setp.ne.s32 	%p55, %r113, 0;
	and.pred  	%p56, %p54, %p55;
	@%p56 bra 	$L__BB0_39;
	mul.f32 	%f382, %f313, 0f34000000;
$L__BB0_41:
	mov.b32 	%f314, %r17;
	setp.leu.f32 	%p57, %f51, 0f00000000;
	selp.f32 	%f315, 0f7FFFFFFF, %f314, %p57;
	mul.f32 	%f383, %f315, %f382;
$L__BB0_42:
	abs.f32 	%f316, %f383;
	setp.nan.f32 	%p58, %f316, %f316;
	abs.f32 	%f317, %f383;
	selp.f32 	%f68, %f383, %f317, %p58;
	mul.f32 	%f318, %f68, 0f3F22F983;
	cvt.rni.s32.f32 	%r118, %f318;
	cvt.rn.f32.s32 	%f319, %r118;
	fma.rn.f32 	%f320, %f319, 0fBFC90FDA, %f68;
	fma.rn.f32 	%f321, %f319, 0fB3A22168, %f320;
	fma.rn.f32 	%f384, %f319, 0fA7C234C5, %f321;
	abs.f32 	%f70, %f68;
	setp.ltu.f32 	%p59, %f70, 0f47CE4780;
	@%p59 bra 	$L__BB0_50;
	setp.neu.f32 	%p60, %f70, 0f7F800000;
	@%p60 bra 	$L__BB0_45;
	mov.f32 	%f324, 0f00000000;
	mul.rn.f32 	%f384, %f68, %f324;
	mov.b32 	%r118, 0;
	bra.uni 	$L__BB0_50;
$L__BB0_45:
	mov.b32 	%r25, %f68;
	mov.b64 	%rd29, 0;
	mov.b32 	%r115, 0;
	mov.u64 	%rd27, %rd14;
	mov.u64 	%rd28, %rd1;
$L__BB0_46:
	.pragma "nounroll";
	ld.global.nc.u32 	%r82, [%rd27];
	shl.b32 	%r83, %r25, 8;
	or.b32  	%r84, %r83, -2147483648;
	mad.wide.u32 	%rd16, %r82, %r84, %rd29;
	shr.u64 	%rd29, %rd16, 32;
	st.local.u32 	[%rd28], %rd16;
	add.s32 	%r115, %r115, 1;
	add.s64 	%rd28, %rd28, 4;
	add.s64 	%rd27, %rd27, 4;
	setp.ne.s32 	%p61, %r115, 6;
	@%p61 bra 	$L__BB0_46;
	shr.u32 	%r85, %r25, 23;
	st.local.u32 	[%rd1+24], %rd29;
	and.b32  	%r28, %r85, 31;
	and.b32  	%r86, %r85, 224;
	add.s32 	%r87, %r86, -128;
	shr.u32 	%r88, %r87, 5;
	mul.wide.u32 	%rd17, %r88, 4;
	sub.s64 	%rd9, %rd1, %rd17;
	ld.local.u32 	%r116, [%rd9+24];
	ld.local.u32 	%r117, [%rd9+20];
	setp.eq.s32 	%p62, %r28, 0;
	@%p62 bra 	$L__BB0_49;
	shf.l.wrap.b32 	%r116, %r117, %r116, %r28;
	ld.local.u32 	%r89, [%rd9+16];
	shf.l.wrap.b32 	%r117, %r89, %r117, %r28;
$L__BB0_49:
	shr.u32 	%r90, %r116, 30;
	shf.l.wrap.b32 	%r91, %r117, %r116, 2;
	shl.b32 	%r92, %r117, 2;
	shr.u32 	%r93, %r91, 31;
	add.s32 	%r94, %r93, %r90;
	neg.s32 	%r95, %r94;
	setp.lt.s32 	%p63, %r25, 0;
	selp.b32 	%r118, %r95, %r94, %p63;
	xor.b32  	%r96, %r91, %r25;
	shr.s32 	%r97, %r91, 31;
	xor.b32  	%r98, %r97, %r91;
	xor.b32  	%r99, %r97, %r92;
	cvt.u64.u32 	%rd18, %r98;
	shl.b64 	%rd19, %rd18, 32;
	cvt.u64.u32 	%rd20, %r99;
	or.b64  	%rd21, %rd19, %rd20;
	cvt.rn.f64.s64 	%fd1, %rd21;
	mul.f64 	%fd2, %fd1, 0d3BF921FB54442D19;
	cvt.rn.f32.f64 	%f322, %fd2;
	neg.f32 	%f323, %f322;
	setp.lt.s32 	%p64, %r96, 0;
	selp.f32 	%f384, %f323, %f322, %p64;
$L__BB0_50:
	add.s32 	%r101, %r118, 1;
	mul.rn.f32 	%f325, %f384, %f384;
	and.b32  	%r102, %r118, 1;
	setp.eq.b32 	%p65, %r102, 1;
	selp.f32 	%f326, %f384, 0f3F800000, %p65;
	fma.rn.f32 	%f327, %f325, %f326, 0f00000000;
	fma.rn.f32 	%f328, %f325, 0f37CBAC00, 0fBAB607ED;
	selp.f32 	%f329, 0fB94D4153, %f328, %p65;
	selp.f32 	%f330, 0f3C0885E4, 0f3D2AAABB, %p65;
	fma.rn.f32 	%f331, %f329, %f325, %f330;
	selp.f32 	%f332, 0fBE2AAAA8, 0fBEFFFFFF, %p65;
	fma.rn.f32 	%f333, %f331, %f325, %f332;
	fma.rn.f32 	%f334, %f333, %f327, %f326;
	and.b32  	%r103, %r101, 2;
	setp.eq.s32 	%p66, %r103, 0;
	mov.f32 	%f335, 0f00000000;
	sub.f32 	%f336, %f335, %f334;
	selp.f32 	%f337, %f334, %f336, %p66;
	add.f32 	%f338, %f95, %f337;
	add.f32 	%f339, %f15, %f338;
	abs.f32 	%f340, %f339;
	mov.f32 	%f341, 0f3FB8AA3B;
	mul.rn.f32 	%f342, %f340, %f341;
	cvt.rzi.f32.f32 	%f343, %f342;
	abs.f32 	%f344, %f343;
	setp.gt.f32 	%p67, %f344, 0f42FC0000;
	mov.f32 	%f345, 0f42FC0000;
	copysign.f32 	%f346, %f343, %f345;
	selp.f32 	%f347, %f346, %f343, %p67;
	fma.rn.f32 	%f348, %f347, 0fBF317218, %f340;
	fma.rn.f32 	%f349, %f347, 0f3102E308, %f348;
	mul.f32 	%f350, %f349, 0f3FB8AA3B;
	add.f32 	%f351, %f347, 0f4B40007D;
	mov.b32 	%r104, %f351;
	shl.b32 	%r105, %r104, 23;
	mov.b32 	%f352, %r105;
	ex2.approx.ftz.f32 	%f353, %f350;
	mul.f32 	%f354, %f353, %f352;
	mov.f32 	%f355, 0f3E000000;
	div.approx.ftz.f32 	%f356, %f355, %f354;
	fma.rn.f32 	%f357, %f354, 0f40000000, %f356;
	fma.rn.f32 	%f358, %f357, 0f80002CEC, 0f9D0878FD;
	mul.f32 	%f359, %f19, %f358;
	div.rn.f32 	%f373, %f359, %f18;
$L__BB0_51:
	add.s32 	%r108, %r108, 1;
	setp.ne.s32 	%p68, %r108, %r38;
	@%p68 bra 	$L__BB0_2;
$L__BB0_52:
	add.u64 	%rd22, %SP, 32;
	add.u64 	%rd23, %SPL, 32;
	cvt.f64.f32 	%fd3, %f373;
	st.local.f64 	[%rd23], %fd3;
	mov.u64 	%rd24, $str;
	cvta.global.u64 	%rd25, %rd24;
	{ // callseq 0, 0
	.param .b64 param0;
	st.param.b64 	[param0], %rd25;
	.param .b64 param1;
	st.param.b64 	[param1], %rd22;
	.param .b32 retval0;
	call.uni (retval0), 
	vprintf, 
	(
	param0, 
	param1
	);
	ld.param.b32 	%r106, [retval0];
	} // callseq 0
	ret;

}


// ===== COMPILED SASS (sm_100) =====

	.target	sm_100

	.elftype	@"ET_EXEC"


//--------------------- .note.nv.tkinfo           --------------------------
	.section	.note.nv.tkinfo,"",@"SHT_NOTE"
	.sectionflags	@"SHF_NOTE_NV_TKINFO"
	.tkinfo
        /*0018*/ 	.word	0x00000002
        /*0030*/ 	.string	""
        /*0030*/ 	.string	"ptxas"
        /*0030*/ 	.string	"Cuda compilation tools, release 13.0, V13.0.88"
        /*0030*/ 	.string	"Build cuda_13.0.r13.0/compiler.36424714_0"
        /*0030*/ 	.string	"-arch sm_100 -m 64 "



//--------------------- .note.nv.cuinfo           --------------------------
	.section	.note.nv.cuinfo,"",@"SHT_NOTE"
	.sectionflags	@"SHF_NOTE_NV_CUINFO"
        /*0018*/ 	.short	0x0002
        /*001a*/ 	.short	0x0064
        /*001c*/ 	.short	0x0082
	.zero		2


//--------------------- .nv.info                  --------------------------
	.section	.nv.info,"",@"SHT_CUDA_INFO"
	.align	4


	//----- nvinfo : EIATTR_REGCOUNT
	.align		4
        /*0000*/ 	.byte	0x04, 0x2f
        /*0002*/ 	.short	(.L_3 - .L_2)
	.align		4
.L_2:
        /*0004*/ 	.word	index@(_Z7computefifPfffffffffffffffffffffff)
        /*0008*/ 	.word	0x00000029


	//----- nvinfo : EIATTR_FRAME_SIZE
	.align		4
.L_3:
        /*000c*/ 	.byte	0x04, 0x11
        /*000e*/ 	.short	(.L_5 - .L_4)
	.align		4
.L_4:
        /*0010*/ 	.word	index@($__internal_0_$__cuda_sm3x_div_rn_noftz_f32_slowpath)
        /*0014*/ 	.word	0x00000028


	//----- nvinfo : EIATTR_FRAME_SIZE
	.align		4
.L_5:
        /*0018*/ 	.byte	0x04, 0x11
        /*001a*/ 	.short	(.L_7 - .L_6)
	.align		4
.L_6:
        /*001c*/ 	.word	index@(_Z7computefifPfffffffffffffffffffffff)
        /*0020*/ 	.word	0x00000028


	//----- nvinfo : EIATTR_MIN_STACK_SIZE
	.align		4
.L_7:
        /*0024*/ 	.byte	0x04, 0x12
        /*0026*/ 	.short	(.L_9 - .L_8)
	.align		4
.L_8:
        /*0028*/ 	.word	index@(_Z7computefifPfffffffffffffffffffffff)
        /*002c*/ 	.word	0x00000028
.L_9:


//--------------------- .nv.compat                --------------------------
	.section	.nv.compat,"",@"SHT_CUDA_COMPAT_INFO"
	.align	4
        /*0000*/ 	.byte	0x02, 0x09, 0x00, 0x00, 0x02, 0x02, 0x01, 0x00, 0x02, 0x05, 0x05, 0x00, 0x03, 0x07, 0x01, 0x01
        /*0010*/ 	.byte	0x02, 0x03, 0x00, 0x00, 0x02, 0x06, 0x01, 0x00, 0x04, 0x0b, 0x08, 0x00, 0x01, 0x00, 0x00, 0x00
        /*0020*/ 	.byte	0x00, 0x00, 0x00, 0x00


//--------------------- .nv.info._Z7computefifPfffffffffffffffffffffff --------------------------
	.section	.nv.info._Z7computefifPfffffffffffffffffffffff,"",@"SHT_CUDA_INFO"
	.sectionflags	@""
	.align	4


	//----- nvinfo : EIATTR_CUDA_API_VERSION
	.align		4
        /*0000*/ 	.byte	0x04, 0x37
        /*0002*/ 	.short	(.L_11 - .L_10)
.L_10:
        /*0004*/ 	.word	0x00000082


	//----- nvinfo : EIATTR_KPARAM_INFO
	.align		4
.L_11:
        /*0008*/ 	.byte	0x04, 0x17
        /*000a*/ 	.short	(.L_13 - .L_12)
.L_12:
        /*000c*/ 	.word	0x00000000
        /*0010*/ 	.short	0x0019
        /*0012*/ 	.short	0x006c
        /*0014*/ 	.byte	0x00, 0xf0, 0x11, 0x00


	//----- nvinfo : EIATTR_KPARAM_INFO
	.align		4
.L_13:
        /*0018*/ 	.byte	0x04, 0x17
        /*001a*/ 	.short	(.L_15 - .L_14)
.L_14:
        /*001c*/ 	.word	0x00000000
        /*0020*/ 	.short	0x0018
        /*0022*/ 	.short	0x0068
        /*0024*/ 	.byte	0x00, 0xf0, 0x11, 0x00


	//----- nvinfo : EIATTR_KPARAM_INFO
	.align		4
.L_15:
        /*0028*/ 	.byte	0x04, 0x17
        /*002a*/ 	.short	(.L_17 - .L_16)
.L_16:
        /*002c*/ 	.word	0x00000000
        /*0030*/ 	.short	0x0017
        /*0032*/ 	.short	0x0064
        /*0034*/ 	.byte	0x00, 0xf0, 0x11, 0x00


	//----- nvinfo : EIATTR_KPARAM_INFO
	.align		4
.L_17:
        /*0038*/ 	.byte	0x04, 0x17
        /*003a*/ 	.short	(.L_19 - .L_18)
.L_18:
        /*003c*/ 	.word	0x00000000
        /*0040*/ 	.short	0x0016
        /*0042*/ 	.short	0x0060
        /*0044*/ 	.byte	0x00, 0xf0, 0x11, 0x00


	//----- nvinfo : EIATTR_KPARAM_INFO
	.align		4
.L_19:
        /*0048*/ 	.byte	0x04, 0x17
        /*004a*/ 	.short	(.L_21 - .L_20)
.L_20:
        /*004c*/ 	.word	0x00000000
        /*0050*/ 	.short	0x0015
        /*0052*/ 	.short	0x005c
        /*0054*/ 	.byte	0x00, 0xf0, 0x11, 0x00


	//----- nvinfo : EIATTR_KPARAM_INFO
	.align		4
.L_21:
        /*0058*/ 	.byte	0x04, 0x17
        /*005a*/ 	.short	(.L_23 - .L_22)
.L_22:
        /*005c*/ 	.word	0x00000000
        /*0060*/ 	.short	0x0014
        /*0062*/ 	.short	0x0058
        /*0064*/ 	.byte	0x00, 0xf0, 0x11, 0x00


	//----- nvinfo : EIATTR_KPARAM_INFO
	.align		4
.L_23:
        /*0068*/ 	.byte	0x04, 0x17
        /*006a*/ 	.short	(.L_25 - .L_24)
.L_24:
        /*006c*/ 	.word	0x00000000
        /*0070*/ 	.short	0x0013
        /*0072*/ 	.short	0x0054
        /*0074*/ 	.byte	0x00, 0xf0, 0x11, 0x00


	//----- nvinfo : EIATTR_KPARAM_INFO
	.align		4
.L_25:
        /*0078*/ 	.byte	0x04, 0x17
        /*007a*/ 	.short	(.L_27 - .L_26)
.L_26:
        /*007c*/ 	.word	0x00000000
        /*0080*/ 	.short	0x0012
        /*0082*/ 	.short	0x0050
        /*0084*/ 	.byte	0x00, 0xf0, 0x11, 0x00


	//----- nvinfo : EIATTR_KPARAM_INFO
	.align		4
.L_27:
        /*0088*/ 	.byte	0x04, 0x17
        /*008a*/ 	.short	(.L_29 - .L_28)
.L_28:
        /*008c*/ 	.word	0x00000000
        /*0090*/ 	.short	0x0011
        /*0092*/ 	.short	0x004c
        /*0094*/ 	.byte	0x00, 0xf0, 0x11, 0x00


	//----- nvinfo : EIATTR_KPARAM_INFO
	.align		4
.L_29:
        /*0098*/ 	.byte	0x04, 0x17
        /*009a*/ 	.short	(.L_31 - .L_30)
.L_30:
        /*009c*/ 	.word	0x00000000
        /*00a0*/ 	.short	0x0010
        /*00a2*/ 	.short	0x0048
        /*00a4*/ 	.byte	0x00, 0xf0, 0x11, 0x00


	//----- nvinfo : EIATTR_KPARAM_INFO
	.align		4
.L_31:
        /*00a8*/ 	.byte	0x04, 0x17
        /*00aa*/ 	.short	(.L_33 - .L_32)
.L_32:
        /*00ac*/ 	.word	0x00000000
        /*00b0*/ 	.short	0x000f
        /*00b2*/ 	.short	0x0044
        /*00b4*/ 	.byte	0x00, 0xf0, 0x11, 0x00


	//----- nvinfo : EIATTR_KPARAM_INFO
	.align		4
.L_33:
        /*00b8*/ 	.byte	0x04, 0x17
        /*00ba*/ 	.short	(.L_35 - .L_34)
.L_34:
        /*00bc*/ 	.word	0x00000000
        /*00c0*/ 	.short	0x000e
        /*00c2*/ 	.short	0x0040
        /*00c4*/ 	.byte	0x00, 0xf0, 0x11, 0x00


	//----- nvinfo : EIATTR_KPARAM_INFO
	.align		4
.L_35:
        /*00c8*/ 	.byte	0x04, 0x17
        /*00ca*/ 	.short	(.L_37 - .L_36)
.L_36:
        /*00cc*/ 	.word	0x00000000
        /*00d0*/ 	.short	0x000d
        /*00d2*/ 	.short	0x003c
        /*00d4*/ 	.byte	0x00, 0xf0, 0x11, 0x00


	//----- nvinfo : EIATTR_KPARAM_INFO
	.align		4
.L_37:
        /*00d8*/ 	.byte	0x04, 0x17
        /*00da*/ 	.short	(.L_39 - .L_38)
.L_38:
        /*00dc*/ 	.word	0x00000000
        /*00e0*/ 	.short	0x000c
        /*00e2*/ 	.short	0x0038
        /*00e4*/ 	.byte	0x00, 0xf0, 0x11, 0x00


	//----- nvinfo : EIATTR_KPARAM_INFO
	.align		4
.L_39:
        /*00e8*/ 	.byte	0x04, 0x17
        /*00ea*/ 	.short	(.L_41 - .L_40)
.L_40:
        /*00ec*/ 	.word	0x00000000
        /*00f0*/ 	.short	0x000b
        /*00f2*/ 	.short	0x0034
        /*00f4*/ 	.byte	0x00, 0xf0, 0x11, 0x00


	//----- nvinfo : EIATTR_KPARAM_INFO
	.align		4
.L_41:
        /*00f8*/ 	.byte	0x04, 0x17
        /*00fa*/ 	.short	(.L_43 - .L_42)
.L_42:
        /*00fc*/ 	.word	0x00000000
        /*0100*/ 	.short	0x000a
        /*0102*/ 	.short	0x0030
        /*0104*/ 	.byte	0x00, 0xf0, 0x11, 0x00


	//----- nvinfo : EIATTR_KPARAM_INFO
	.align		4
.L_43:
        /*0108*/ 	.byte	0x04, 0x17
        /*010a*/ 	.short	(.L_45 - .L_44)
.L_44:
        /*010c*/ 	.word	0x00000000
        /*0110*/ 	.short	0x0009
        /*0112*/ 	.short	0x002c
        /*0114*/ 	.byte	0x00, 0xf0, 0x11, 0x00


	//----- nvinfo : EIATTR_KPARAM_INFO
	.align		4
.L_45:
        /*0118*/ 	.byte	0x04, 0x17
        /*011a*/ 	.short	(.L_47 - .L_46)
.L_46:
        /*011c*/ 	.word	0x00000000
        /*0120*/ 	.short	0x0008
        /*0122*/ 	.short	0x0028
        /*0124*/ 	.byte	0x00, 0xf0, 0x11, 0x00


	//----- nvinfo : EIATTR_KPARAM_INFO
	.align		4
.L_47:
        /*0128*/ 	.byte	0x04, 0x17
        /*012a*/ 	.short	(.L_49 - .L_48)
.L_48:
        /*012c*/ 	.word	0x00000000
        /*0130*/ 	.short	0x0007
        /*0132*/ 	.short	0x0024
        /*0134*/ 	.byte	0x00, 0xf0, 0x11, 0x00


	//----- nvinfo : EIATTR_KPARAM_INFO
	.align		4
.L_49:
        /*0138*/ 	.byte	0x04, 0x17
        /*013a*/ 	.short	(.L_51 - .L_50)
.L_50:
        /*013c*/ 	.word	0x00000000
        /*0140*/ 	.short	0x0006
        /*0142*/ 	.short	0x0020
        /*0144*/ 	.byte	0x00, 0xf0, 0x11, 0x00


	//----- nvinfo : EIATTR_KPARAM_INFO
	.align		4
.L_51:
        /*0148*/ 	.byte	0x04, 0x17
        /*014a*/ 	.short	(.L_53 - .L_52)
.L_52:
        /*014c*/ 	.word	0x00000000
        /*0150*/ 	.short	0x0005
        /*0152*/ 	.short	0x001c
        /*0154*/ 	.byte	0x00, 0xf0, 0x11, 0x00


	//----- nvinfo : EIATTR_KPARAM_INFO
	.align		4
.L_53:
        /*0158*/ 	.byte	0x04, 0x17
        /*015a*/ 	.short	(.L_55 - .L_54)
.L_54:
        /*015c*/ 	.word	0x00000000
        /*0160*/ 	.short	0x0004
        /*0162*/ 	.short	0x0018
        /*0164*/ 	.byte	0x00, 0xf0, 0x11, 0x00


	//----- nvinfo : EIATTR_KPARAM_INFO
	.align		4
.L_55:
        /*0168*/ 	.byte	0x04, 0x17
        /*016a*/ 	.short	(.L_57 - .L_56)
.L_56:
        /*016c*/ 	.word	0x00000000
        /*0170*/ 	.short	0x0003
        /*0172*/ 	.short	0x0010
        /*0174*/ 	.byte	0x00, 0xf5, 0x21, 0x00


	//----- nvinfo : EIATTR_KPARAM_INFO
	.align		4
.L_57:
        /*0178*/ 	.byte	0x04, 0x17
        /*017a*/ 	.short	(.L_59 - .L_58)
.L_58:
        /*017c*/ 	.word	0x00000000
        /*0180*/ 	.short	0x0002
        /*0182*/ 	.short	0x0008
        /*0184*/ 	.byte	0x00, 0xf0, 0x11, 0x00


	//----- nvinfo : EIATTR_KPARAM_INFO
	.align		4
.L_59:
        /*0188*/ 	.byte	0x04, 0x17
        /*018a*/ 	.short	(.L_61 - .L_60)
.L_60:
        /*018c*/ 	.word	0x00000000
        /*0190*/ 	.short	0x0001
        /*0192*/ 	.short	0x0004
        /*0194*/ 	.byte	0x00, 0xf0, 0x11, 0x00


	//----- nvinfo : EIATTR_KPARAM_INFO
	.align		4
.L_61:
        /*0198*/ 	.byte	0x04, 0x17
        /*019a*/ 	.short	(.L_63 - .L_62)
.L_62:
        /*019c*/ 	.word	0x00000000
        /*01a0*/ 	.short	0x0000
        /*01a2*/ 	.short	0x0000
        /*01a4*/ 	.byte	0x00, 0xf0, 0x11, 0x00


	//----- nvinfo : EIATTR_SPARSE_MMA_MASK
	.align		4
.L_63:
        /*01a8*/ 	.byte	0x03, 0x50
        /*01aa*/ 	.short	0x0000


	//----- nvinfo : EIATTR_MAXREG_COUNT
	.align		4
        /*01ac*/ 	.byte	0x03, 0x1b
        /*01ae*/ 	.short	0x00ff


	//----- nvinfo : EIATTR_EXTERNS
	.align		4
        /*01b0*/ 	.byte	0x04, 0x0f
        /*01b2*/ 	.short	(.L_65 - .L_64)


	//   ....[0]....
	.align		4
.L_64:
        /*01b4*/ 	.word	index@(vprintf)


	//----- nvinfo : EIATTR_MERCURY_ISA_VERSION
	.align		4
.L_65:
        /*01b8*/ 	.byte	0x03, 0x5f
        /*01ba*/ 	.short	0x0101


	//----- nvinfo : EIATTR_VRC_CTA_INIT_COUNT
	.align		4
        /*01bc*/ 	.byte	0x02, 0x4a
	.zero		1
	.zero		1


	//----- nvinfo : EIATTR_SYSCALL_OFFSETS
	.align		4
        /*01c0*/ 	.byte	0x04, 0x46
        /*01c2*/ 	.short	(.L_67 - .L_66)


	//   ....[0]....
.L_66:
        /*01c4*/ 	.word	0x00002740


	//----- nvinfo : EIATTR_EXIT_INSTR_OFFSETS
	.align		4
.L_67:
        /*01c8*/ 	.byte	0x04, 0x1c
        /*01ca*/ 	.short	(.L_69 - .L_68)


	//   ....[0]....
.L_68:
        /*01cc*/ 	.word	0x00002750


	//----- nvinfo : EIATTR_CRS_STACK_SIZE
	.align		4
.L_69:
        /*01d0*/ 	.byte	0x04, 0x1e
        /*01d2*/ 	.short	(.L_71 - .L_70)
.L_70:
        /*01d4*/ 	.word	0x00000000


	//----- nvinfo : EIATTR_CBANK_PARAM_SIZE
	.align		4
.L_71:
        /*01d8*/ 	.byte	0x03, 0x19
        /*01da*/ 	.short	0x0070


	//----- nvinfo : EIATTR_PARAM_CBANK
	.align		4
        /*01dc*/ 	.byte	0x04, 0x0a
        /*01de*/ 	.short	(.L_73 - .L_72)
	.align		4
.L_72:
        /*01e0*/ 	.word	index@(.nv.constant0._Z7computefifPfffffffffffffffffffffff)
        /*01e4*/ 	.short	0x0380
        /*01e6*/ 	.short	0x0070


	//----- nvinfo : EIATTR_SW_WAR
	.align		4
.L_73:
        /*01e8*/ 	.byte	0x04, 0x36
        /*01ea*/ 	.short	(.L_75 - .L_74)
.L_74:
        /*01ec*/ 	.word	0x00000008
.L_75:


//--------------------- .nv.callgraph             --------------------------
	.section	.nv.callgraph,"",@"SHT_CUDA_CALLGRAPH"
	.align	4
	.sectionentsize	8
	.align		4
        /*0000*/ 	.word	0x00000000
	.align		4
        /*0004*/ 	.word	0xffffffff
	.align		4
        /*0008*/ 	.word	index@(_Z7computefifPfffffffffffffffffffffff)
	.align		4
        /*000c*/ 	.word	index@(vprintf)
	.align		4
        /*0010*/ 	.word	0x00000000
	.align		4
        /*0014*/ 	.word	0xfffffffe
	.align		4
        /*0018*/ 	.word	0x00000000
	.align		4
        /*001c*/ 	.word	0xfffffffd
	.align		4
        /*0020*/ 	.word	0x00000000
	.align		4
        /*0024*/ 	.word	0xfffffffc


//--------------------- .nv.constant4             --------------------------
	.section	.nv.constant4,"a",@progbits
	.align	8
	.align		8
.nv.constant4:
        /*0000*/ 	.dword	vprintf
	.align		8
        /*0008*/ 	.dword	$str
	.align		8
        /*0010*/ 	.dword	__cudart_i2opi_f


//--------------------- .text._Z7computefifPfffffffffffffffffffffff --------------------------
	.section	.text._Z7computefifPfffffffffffffffffffffff,"ax",@progbits
	.align	128
        .global         _Z7computefifPfffffffffffffffffffffff
        .type           _Z7computefifPfffffffffffffffffffffff,@function
        .size           _Z7computefifPfffffffffffffffffffffff,(.L_x_53 - _Z7computefifPfffffffffffffffffffffff)
        .other          _Z7computefifPfffffffffffffffffffffff,@"STO_CUDA_ENTRY STV_DEFAULT"
_Z7computefifPfffffffffffffffffffffff:
.text._Z7computefifPfffffffffffffffffffffff:
[----:B------:R-:W0:Y:S08]  /*0000*/  LDC R1, c[0x0][0x37c] ;  /* 0x0000df00ff017b82 */ /* 0x000e300000000800 */
[----:B------:R-:W1:Y:S01]  /*0010*/  LDC R4, c[0x0][0x388] ;  /* 0x0000e200ff047b82 */ /* 0x000e620000000800 */
[----:B------:R-:W-:Y:S02]  /*0020*/  HFMA2 R0, -RZ, RZ, 0, 8.046627044677734375e-06 ;  /* 0x00000087ff007431 */ /* 0x000fe400000001ff */
[----:B------:R-:W-:Y:S01]  /*0030*/  IMAD.MOV.U32 R3, RZ, RZ, 0x7f800000 ;  /* 0x7f800000ff037424 */ /* 0x000fe200078e00ff */
[----:B------:R-:W2:Y:S01]  /*0040*/  LDCU UR4, c[0x0][0x380] ;  /* 0x00007000ff0477ac */ /* 0x000ea20008000800 */
[----:B0-----:R-:W-:Y:S01]  /*0050*/  IADD3 R1, PT, PT, R1, -0x28, RZ ;  /* 0xffffffd801017810 */ /* 0x001fe20007ffe0ff */
[----:B------:R-:W0:Y:S02]  /*0060*/  LDCU UR6, c[0x0][0x2fc] ;  /* 0x00005f80ff0677ac */ /* 0x000e240008000800 */
[----:B------:R-:W3:Y:S01]  /*0070*/  LDC R6, c[0x0][0x2f8] ;  /* 0x0000be00ff067b82 */ /* 0x000ee20000000800 */
[----:B------:R-:W-:-:S04]  /*0080*/  FFMA R0, R3, -R0, 1 ;  /* 0x3f80000003007423 */ /* 0x000fc80000000800 */
[----:B------:R-:W-:Y:S01]  /*0090*/  FFMA R0, R0, R3, +INF ;  /* 0x7f80000000007423 */ /* 0x000fe20000000003 */
[----:B-1----:R-:W1:Y:S03]  /*00a0*/  FCHK P0, R4, 1.8917529268385030457e-43 ;  /* 0x0000008704007902 */ /* 0x002e660000000000 */
[----:B------:R-:W-:-:S04]  /*00b0*/  FFMA R3, R0, R4, RZ ;  /* 0x0000000400037223 */ /* 0x000fc800000000ff */
[----:B------:R-:W-:-:S04]  /*00c0*/  FFMA R2, R3, -1.8917529268385030457e-43, R4 ;  /* 0x8000008703027823 */ /* 0x000fc80000000004 */
[----:B------:R-:W-:Y:S01]  /*00d0*/  FFMA R3, R0, R2, R3 ;  /* 0x0000000200037223 */ /* 0x000fe20000000003 */
[----:B--2---:R-:W-:Y:S01]  /*00e0*/  IMAD.U32 R2, RZ, RZ, UR4 ;  /* 0x00000004ff027e24 */ /* 0x004fe2000f8e00ff */
[----:B01----:R-:W-:Y:S06]  /*00f0*/  @!P0 BRA `(.L_x_0) ;  /* 0x0000000000148947 */ /* 0x003fec0003800000 */
[----:B------:R-:W0:Y:S01]  /*0100*/  LDCU UR4, c[0x0][0x388] ;  /* 0x00007100ff0477ac */ /* 0x000e220008000800 */
[----:B------:R-:W-:Y:S02]  /*0110*/  MOV R4, 0x87 ;  /* 0x0000008700047802 */ /* 0x000fe40000000f00 */
[----:B------:R-:W-:Y:S01]  /*0120*/  MOV R18, 0x150 ;  /* 0x0000015000127802 */ /* 0x000fe20000000f00 */
[----:B0-----:R-:W-:-:S07]  /*0130*/  IMAD.U32 R3, RZ, RZ, UR4 ;  /* 0x00000004ff037e24 */ /* 0x001fce000f8e00ff */
[----:B---3--:R-:W-:Y:S05]  /*0140*/  CALL.REL.NOINC `($__internal_0_$__cuda_sm3x_div_rn_noftz_f32_slowpath) ;  /* 0x0000002400847944 */ /* 0x008fea0003c00000 */
.L_x_0:
[----:B------:R-:W0:Y:S01]  /*0150*/  LDC.64 R4, c[0x0][0x380] ;  /* 0x0000e000ff047b82 */ /* 0x000e220000000a00 */
[----:B------:R-:W-:Y:S01]  /*0160*/  BSSY.RECONVERGENT B0, `(.L_x_1) ;  /* 0x0000253000007945 */ /* 0x000fe20003800200 */
[----:B0-----:R-:W-:-:S04]  /*0170*/  ISETP.GE.AND P0, PT, R5, 0x1, PT ;  /* 0x000000010500780c */ /* 0x001fc80003f06270 */
[----:B------:R-:W-:-:S13]  /*0180*/  FSETP.NEU.OR P0, PT, R3, R4, !P0 ;  /* 0x000000040300720b */ /* 0x000fda000470d400 */
[----:B------:R-:W-:Y:S05]  /*0190*/  @P0 BRA `(.L_x_2) ;  /* 0x00000024003c0947 */ /* 0x000fea0003800000 */
[----:B------:R-:W0:Y:S01]  /*01a0*/  LDC.64 R4, c[0x0][0x3a0] ;  /* 0x0000e800ff047b82 */ /* 0x000e220000000a00 */
[----:B------:R-:W1:Y:S01]  /*01b0*/  LDCU UR4, c[0x0][0x3a8] ;  /* 0x00007500ff0477ac */ /* 0x000e620008000800 */
[----:B------:R-:W-:-:S06]  /*01c0*/  MOV R7, 0x7f800000 ;  /* 0x7f80000000077802 */ /* 0x000fcc0000000f00 */
[----:B------:R-:W2:Y:S01]  /*01d0*/  LDC.64 R10, c[0x0][0x398] ;  /* 0x0000e600ff0a7b82 */ /* 0x000ea20000000a00 */
[----:B-1----:R-:W-:Y:S01]  /*01e0*/  MOV R9, UR4 ;  /* 0x0000000400097c02 */ /* 0x002fe20008000f00 */
[----:B0-----:R-:W-:Y:S01]  /*01f0*/  FADD R0, R4, 1.3859999621015604568e-35 ;  /* 0x0593628204007421 */ /* 0x001fe20000000000 */
[----:B------:R-:W-:-:S03]  /*0200*/  HFMA2 R4, -RZ, RZ, 3.4921875, 0 ;  /* 0x42fc0000ff047431 */ /* 0x000fc600000001ff */
[----:B------:R-:W-:-:S04]  /*0210*/  FADD R0, R0, R5 ;  /* 0x0000000500007221 */ /* 0x000fc80000000000 */
[----:B------:R-:W-:-:S06]  /*0220*/  FMUL R3, |R0|, 1.4426950216293334961 ;  /* 0x3fb8aa3b00037820 */ /* 0x000fcc0000400200 */
[----:B------:R-:W0:Y:S02]  /*0230*/  FRND.TRUNC R3, R3 ;  /* 0x0000000300037307 */ /* 0x000e24000020d000 */
[----:B0-----:R-:W-:Y:S02]  /*0240*/  FSETP.GT.AND P0, PT, |R3|, 126, PT ;  /* 0x42fc00000300780b */ /* 0x001fe40003f04200 */
[----:B------:R-:W-:-:S04]  /*0250*/  LOP3.LUT R4, R4, 0x80000000, R3, 0xb8, !PT ;  /* 0x8000000004047812 */ /* 0x000fc800078eb803 */
[----:B------:R-:W-:-:S05]  /*0260*/  FSEL R5, R4, R3, P0 ;  /* 0x0000000304057208 */ /* 0x000fca0000000000 */
[C---:B------:R-:W-:Y:S01]  /*0270*/  FFMA R0, R5.reuse, -0.69314718246459960938, |R0| ;  /* 0xbf31721805007823 */ /* 0x040fe20000000400 */
[----:B------:R-:W-:Y:S03]  /*0280*/  FCHK P0, R9, RZ ;  /* 0x000000ff09007302 */ /* 0x000fe60000000000 */
[C---:B------:R-:W-:Y:S01]  /*0290*/  FFMA R0, R5.reuse, 1.9046542121259335545e-09, R0 ;  /* 0x3102e30805007823 */ /* 0x040fe20000000000 */
[----:B------:R-:W-:-:S03]  /*02a0*/  FADD R5, R5, 12583037 ;  /* 0x4b40007d05057421 */ /* 0x000fc60000000000 */
[----:B------:R-:W-:Y:S01]  /*02b0*/  FMUL R4, R0, 1.4426950216293334961 ;  /* 0x3fb8aa3b00047820 */ /* 0x000fe20000400000 */
[----:B------:R-:W-:Y:S02]  /*02c0*/  IMAD.SHL.U32 R5, R5, 0x800000, RZ ;  /* 0x0080000005057824 */ /* 0x000fe400078e00ff */
[----:B------:R-:W-:-:S03]  /*02d0*/  FFMA R0, -RZ, R7, 1 ;  /* 0x3f800000ff007423 */ /* 0x000fc60000000107 */
[----:B------:R-:W0:Y:S01]  /*02e0*/  MUFU.EX2 R4, R4 ;  /* 0x0000000400047308 */ /* 0x000e220000000800 */
[----:B------:R-:W-:-:S04]  /*02f0*/  FFMA R0, R0, R7, +INF ;  /* 0x7f80000000007423 */ /* 0x000fc80000000007 */
[----:B------:R-:W-:-:S04]  /*0300*/  FFMA R7, R0, UR4, RZ ;  /* 0x0000000400077c23 */ /* 0x000fc800080000ff */
[----:B------:R-:W-:-:S04]  /*0310*/  FFMA R8, -RZ, R7, UR4 ;  /* 0x00000004ff087e23 */ /* 0x000fc80008000107 */
[----:B------:R-:W-:Y:S01]  /*0320*/  FFMA R7, R0, R8, R7 ;  /* 0x0000000800077223 */ /* 0x000fe20000000007 */
[----:B0-----:R-:W-:-:S04]  /*0330*/  FMUL R5, R5, R4 ;  /* 0x0000000405057220 */ /* 0x001fc80000400000 */
[----:B------:R-:W0:Y:S02]  /*0340*/  MUFU.RCP R3, R5 ;  /* 0x0000000500037308 */ /* 0x000e240000001000 */
[----:B0-----:R-:W-:Y:S01]  /*0350*/  FMUL.FTZ R4, R3, 0.125 ;  /* 0x3e00000003047820 */ /* 0x001fe20000410000 */
[----:B--2---:R-:W-:-:S03]  /*0360*/  FADD R3, R10, -R11 ;  /* 0x8000000b0a037221 */ /* 0x004fc60000000000 */
[----:B------:R-:W-:-:S04]  /*0370*/  FFMA R4, R5, 2, R4 ;  /* 0x4000000005047823 */ /* 0x000fc80000000004 */
[----:B------:R-:W-:Y:S01]  /*0380*/  FADD R0, R3, -R4 ;  /* 0x8000000403007221 */ /* 0x000fe20000000000 */
[----:B------:R-:W-:Y:S06]  /*0390*/  @!P0 BRA `(.L_x_3) ;  /* 0x0000000000188947 */ /* 0x000fec0003800000 */
[----:B------:R-:W0:Y:S01]  /*03a0*/  LDCU UR4, c[0x0][0x3a8] ;  /* 0x00007500ff0477ac */ /* 0x000e220008000800 */
[----:B------:R-:W-:Y:S01]  /*03b0*/  IMAD.MOV.U32 R4, RZ, RZ, RZ ;  /* 0x000000ffff047224 */ /* 0x000fe200078e00ff */
[----:B------:R-:W-:Y:S02]  /*03c0*/  MOV R18, 0x3f0 ;  /* 0x000003f000127802 */ /* 0x000fe40000000f00 */
[----:B0-----:R-:W-:-:S07]  /*03d0*/  MOV R3, UR4 ;  /* 0x0000000400037c02 */ /* 0x001fce0008000f00 */
[----:B---3--:R-:W-:Y:S05]  /*03e0*/  CALL.REL.NOINC `($__internal_0_$__cuda_sm3x_div_rn_noftz_f32_slowpath) ;  /* 0x0000002000dc7944 */ /* 0x008fea0003c00000 */
[----:B------:R-:W-:-:S07]  /*03f0*/  MOV R7, R3 ;  /* 0x0000000300077202 */ /* 0x000fce0000000f00 */
.L_x_3:
[----:B------:R-:W0:Y:S01]  /*0400*/  LDC R8, c[0x0][0x3ac] ;  /* 0x0000eb00ff087b82 */ /* 0x000e220000000800 */
[----:B------:R-:W-:Y:S02]  /*0410*/  UMOV UR4, 0x2689381 ;  /* 0x0268938100047882 */ /* 0x000fe40000000000 */
[----:B------:R-:W-:Y:S01]  /*0420*/  IMAD.U32 R9, RZ, RZ, UR4 ;  /* 0x00000004ff097e24 */ /* 0x000fe2000f8e00ff */
[----:B0-----:R-:W0:Y:S08]  /*0430*/  MUFU.RCP R3, R8 ;  /* 0x0000000800037308 */ /* 0x001e300000001000 */
[----:B------:R-:W1:Y:S01]  /*0440*/  FCHK P0, R9, R8 ;  /* 0x0000000809007302 */ /* 0x000e620000000000 */
[----:B0-----:R-:W-:-:S04]  /*0450*/  FFMA R4, R3, -R8, 1 ;  /* 0x3f80000003047423 */ /* 0x001fc80000000808 */
[----:B------:R-:W-:-:S04]  /*0460*/  FFMA R3, R3, R4, R3 ;  /* 0x0000000403037223 */ /* 0x000fc80000000003 */
[----:B------:R-:W-:-:S04]  /*0470*/  FFMA R4, R3, 1.7086999631972264399e-37, RZ ;  /* 0x0268938103047823 */ /* 0x000fc800000000ff */
[----:B------:R-:W-:-:S04]  /*0480*/  FFMA R5, R4, -R8, 1.7086999631972264399e-37 ;  /* 0x0268938104057423 */ /* 0x000fc80000000808 */
[----:B------:R-:W-:Y:S01]  /*0490*/  FFMA R4, R3, R5, R4 ;  /* 0x0000000503047223 */ /* 0x000fe20000000004 */
[----:B-1----:R-:W-:Y:S06]  /*04a0*/  @!P0 BRA `(.L_x_4) ;  /* 0x0000000000188947 */ /* 0x002fec0003800000 */
[----:B------:R-:W0:Y:S01]  /*04b0*/  LDCU UR4, c[0x0][0x3ac] ;  /* 0x00007580ff0477ac */ /* 0x000e220008000800 */
[----:B------:R-:W-:Y:S01]  /*04c0*/  HFMA2 R3, -RZ, RZ, 3.6716461181640625e-05, -0.000916004180908203125 ;  /* 0x02689381ff037431 */ /* 0x000fe200000001ff */
[----:B------:R-:W-:Y:S02]  /*04d0*/  MOV R18, 0x500 ;  /* 0x0000050000127802 */ /* 0x000fe40000000f00 */
[----:B0-----:R-:W-:-:S07]  /*04e0*/  MOV R4, UR4 ;  /* 0x0000000400047c02 */ /* 0x001fce0008000f00 */
[----:B---3--:R-:W-:Y:S05]  /*04f0*/  CALL.REL.NOINC `($__internal_0_$__cuda_sm3x_div_rn_noftz_f32_slowpath) ;  /* 0x0000002000987944 */ /* 0x008fea0003c00000 */
[----:B------:R-:W-:-:S07]  /*0500*/  IMAD.MOV.U32 R4, RZ, RZ, R3 ;  /* 0x000000ffff047224 */ /* 0x000fce00078e0003 */
.L_x_4:
[----:B------:R-:W0:Y:S01]  /*0510*/  LDC R12, c[0x0][0x3b4] ;  /* 0x0000ed00ff0c7b82 */ /* 0x000e220000000800 */
[----:B------:R-:W-:Y:S01]  /*0520*/  FMUL R7, R4, R7 ;  /* 0x0000000704077220 */ /* 0x000fe20000400000 */
[----:B0-----:R-:W0:Y:S08]  /*0530*/  MUFU.RCP R3, R12 ;  /* 0x0000000c00037308 */ /* 0x001e300000001000 */
[----:B------:R-:W1:Y:S01]  /*0540*/  FCHK P0, RZ, R12 ;  /* 0x0000000cff007302 */ /* 0x000e620000000000 */
[----:B0-----:R-:W-:-:S04]  /*0550*/  FFMA R8, R3, -R12, 1 ;  /* 0x3f80000003087423 */ /* 0x001fc8000000080c */
[----:B------:R-:W-:-:S04]  /*0560*/  FFMA R8, R3, R8, R3 ;  /* 0x0000000803087223 */ /* 0x000fc80000000003 */
[----:B------:R-:W-:-:S04]  /*0570*/  FFMA R3, RZ, R8, RZ ;  /* 0x00000008ff037223 */ /* 0x000fc800000000ff */
[----:B------:R-:W-:-:S04]  /*0580*/  FFMA R5, R3, -R12, RZ ;  /* 0x8000000c03057223 */ /* 0x000fc800000000ff */
[----:B------:R-:W-:Y:S01]  /*0590*/  FFMA R10, R8, R5, R3 ;  /* 0x00000005080a7223 */ /* 0x000fe20000000003 */
[----:B-1----:R-:W-:Y:S06]  /*05a0*/  @!P0 BRA `(.L_x_5) ;  /* 0x0000000000188947 */ /* 0x002fec0003800000 */
[----:B------:R-:W0:Y:S01]  /*05b0*/  LDCU UR4, c[0x0][0x3b4] ;  /* 0x00007680ff0477ac */ /* 0x000e220008000800 */
[----:B------:R-:W-:Y:S01]  /*05c0*/  HFMA2 R3, -RZ, RZ, 0, 0 ;  /* 0x00000000ff037431 */ /* 0x000fe200000001ff */
[----:B------:R-:W-:Y:S02]  /*05d0*/  MOV R18, 0x600 ;  /* 0x0000060000127802 */ /* 0x000fe40000000f00 */
[----:B0-----:R-:W-:-:S07]  /*05e0*/  MOV R4, UR4 ;  /* 0x0000000400047c02 */ /* 0x001fce0008000f00 */
[----:B---3--:R-:W-:Y:S05]  /*05f0*/  CALL.REL.NOINC `($__internal_0_$__cuda_sm3x_div_rn_noftz_f32_slowpath) ;  /* 0x0000002000587944 */ /* 0x008fea0003c00000 */
[----:B------:R-:W-:-:S07]  /*0600*/  IMAD.MOV.U32 R10, RZ, RZ, R3 ;  /* 0x000000ffff0a7224 */ /* 0x000fce00078e0003 */
.L_x_5:
[----:B------:R-:W0:Y:S01]  /*0610*/  LDC R8, c[0x0][0x3b8] ;  /* 0x0000ee00ff087b82 */ /* 0x000e220000000800 */
[----:B------:R-:W-:Y:S01]  /*0620*/  UMOV UR5, 0x68 ;  /* 0x0000006800057882 */ /* 0x000fe20000000000 */
[----:B------:R-:W1:Y:S01]  /*0630*/  LDCU UR4, c[0x0][0x3b0] ;  /* 0x00007600ff0477ac */ /* 0x000e620008000800 */
[----:B------:R-:W-:Y:S01]  /*0640*/  MOV R9, UR5 ;  /* 0x0000000500097c02 */ /* 0x000fe20008000f00 */
[----:B-1----:R-:W-:Y:S01]  /*0650*/  FADD R10, R10, UR4 ;  /* 0x000000040a0a7e21 */ /* 0x002fe20008000000 */
[----:B0-----:R-:W0:Y:S08]  /*0660*/  MUFU.RCP R3, R8 ;  /* 0x0000000800037308 */ /* 0x001e300000001000 */
[----:B------:R-:W1:Y:S01]  /*0670*/  FCHK P0, -R9, R8 ;  /* 0x0000000809007302 */ /* 0x000e620000000100 */
[----:B0-----:R-:W-:-:S04]  /*0680*/  FFMA R4, R3, -R8, 1 ;  /* 0x3f80000003047423 */ /* 0x001fc80000000808 */
[----:B------:R-:W-:-:S04]  /*0690*/  FFMA R3, R3, R4, R3 ;  /* 0x0000000403037223 */ /* 0x000fc80000000003 */
[----:B------:R-:W-:-:S04]  /*06a0*/  FFMA R4, R3, -1.4573504028978097538e-43, RZ ;  /* 0x8000006803047823 */ /* 0x000fc800000000ff */
[----:B------:R-:W-:-:S04]  /*06b0*/  FFMA R5, R4, -R8, -1.4573504028978097538e-43 ;  /* 0x8000006804057423 */ /* 0x000fc80000000808 */
[----:B------:R-:W-:Y:S01]  /*06c0*/  FFMA R17, R3, R5, R4 ;  /* 0x0000000503117223 */ /* 0x000fe20000000004 */
[----:B-1----:R-:W-:Y:S06]  /*06d0*/  @!P0 BRA `(.L_x_6) ;  /* 0x0000000000188947 */ /* 0x002fec0003800000 */
[----:B------:R-:W0:Y:S01]  /*06e0*/  LDCU UR4, c[0x0][0x3b8] ;  /* 0x00007700ff0477ac */ /* 0x000e220008000800 */
[----:B------:R-:W-:Y:S01]  /*06f0*/  HFMA2 R3, -RZ, RZ, -0.0 , 6.198883056640625e-06 ;  /* 0x80000068ff037431 */ /* 0x000fe200000001ff */
[----:B------:R-:W-:Y:S01]  /*0700*/  MOV R18, 0x730 ;  /* 0x0000073000127802 */ /* 0x000fe20000000f00 */
[----:B0-----:R-:W-:-:S07]  /*0710*/  IMAD.U32 R4, RZ, RZ, UR4 ;  /* 0x00000004ff047e24 */ /* 0x001fce000f8e00ff */
[----:B---3--:R-:W-:Y:S05]  /*0720*/  CALL.REL.NOINC `($__internal_0_$__cuda_sm3x_div_rn_noftz_f32_slowpath) ;  /* 0x00000020000c7944 */ /* 0x008fea0003c00000 */
[----:B------:R-:W-:-:S07]  /*0730*/  MOV R17, R3 ;  /* 0x0000000300117202 */ /* 0x000fce0000000f00 */
.L_x_6:
[----:B------:R-:W0:Y:S01]  /*0740*/  LDCU UR4, c[0x0][0x3bc] ;  /* 0x00007780ff0477ac */ /* 0x000e220008000800 */
[----:B------:R-:W1:Y:S01]  /*0750*/  LDC R5, c[0x0][0x3c0] ;  /* 0x0000f000ff057b82 */ /* 0x000e620000000800 */
[----:B------:R-:W-:Y:S01]  /*0760*/  MOV R4, 0x7f800000 ;  /* 0x7f80000000047802 */ /* 0x000fe20000000f00 */
[----:B------:R-:W-:Y:S02]  /*0770*/  IMAD.MOV.U32 R3, RZ, RZ, 0x8a ;  /* 0x0000008aff037424 */ /* 0x000fe400078e00ff */
[----:B------:R-:W-:Y:S02]  /*0780*/  FADD R11, |R10|, -RZ ;  /* 0x800000ff0a0b7221 */ /* 0x000fe40000000200 */
[----:B------:R-:W-:-:S03]  /*0790*/  FFMA R3, R4, -R3, 1 ;  /* 0x3f80000004037423 */ /* 0x000fc60000000803 */
[----:B------:R-:W-:Y:S01]  /*07a0*/  LOP3.LUT R20, R11, 0x7fffff, RZ, 0xc0, !PT ;  /* 0x007fffff0b147812 */ /* 0x000fe200078ec0ff */
[----:B------:R-:W-:-:S03]  /*07b0*/  FFMA R3, R3, R4, +INF ;  /* 0x7f80000003037423 */ /* 0x000fc60000000004 */
[----:B------:R-:W-:Y:S01]  /*07c0*/  LOP3.LUT R20, R20, 0x3f800000, RZ, 0xfc, !PT ;  /* 0x3f80000014147812 */ /* 0x000fe200078efcff */
[----:B0-----:R-:W-:-:S04]  /*07d0*/  FMUL R17, R17, UR4 ;  /* 0x0000000411117c20 */ /* 0x001fc80008400000 */
[C---:B------:R-:W-:Y:S01]  /*07e0*/  FMUL R15, |R17|.reuse, 8388608 ;  /* 0x4b000000110f7820 */ /* 0x040fe20000400200 */
[----:B------:R-:W-:Y:S01]  /*07f0*/  FADD R16, |R17|, -RZ ;  /* 0x800000ff11107221 */ /* 0x000fe20000000200 */
[----:B-1----:R-:W0:Y:S01]  /*0800*/  FCHK P0, R5, 1.9337918807682475579e-43 ;  /* 0x0000008a05007902 */ /* 0x002e220000000000 */
[----:B------:R-:W-:Y:S02]  /*0810*/  FFMA R8, R3, R5, RZ ;  /* 0x0000000503087223 */ /* 0x000fe400000000ff */
[C---:B------:R-:W-:Y:S02]  /*0820*/  LOP3.LUT R13, R15.reuse, 0x7fffff, RZ, 0xc0, !PT ;  /* 0x007fffff0f0d7812 */ /* 0x040fe400078ec0ff */
[----:B------:R-:W-:Y:S01]  /*0830*/  LOP3.LUT R4, R15, 0xff800000, RZ, 0xc0, !PT ;  /* 0xff8000000f047812 */ /* 0x000fe200078ec0ff */
[----:B------:R-:W-:Y:S01]  /*0840*/  FFMA R21, R8, -1.9337918807682475579e-43, R5 ;  /* 0x8000008a08157823 */ /* 0x000fe20000000005 */
[----:B------:R-:W-:Y:S02]  /*0850*/  LOP3.LUT R13, R13, 0x3f800000, RZ, 0xfc, !PT ;  /* 0x3f8000000d0d7812 */ /* 0x000fe400078efcff */
[----:B------:R-:W-:Y:S01]  /*0860*/  IADD3 R4, PT, PT, R11, 0xb800000, -R4 ;  /* 0x0b8000000b047810 */ /* 0x000fe20007ffe804 */
[----:B------:R-:W-:Y:S01]  /*0870*/  FFMA R21, R3, R21, R8 ;  /* 0x0000001503157223 */ /* 0x000fe20000000008 */
[----:B------:R1:W2:Y:S02]  /*0880*/  MUFU.RCP R12, R13 ;  /* 0x0000000d000c7308 */ /* 0x0002a40000001000 */
[----:B------:R-:W-:Y:S01]  /*0890*/  LOP3.LUT R14, R4, 0xff800000, RZ, 0xc0, !PT ;  /* 0xff800000040e7812 */ /* 0x000fe200078ec0ff */
[----:B0-----:R-:W-:Y:S06]  /*08a0*/  @!P0 BRA `(.L_x_7) ;  /* 0x0000000000188947 */ /* 0x001fec0003800000 */
[----:B------:R-:W0:Y:S01]  /*08b0*/  LDCU UR4, c[0x0][0x3c0] ;  /* 0x00007800ff0477ac */ /* 0x000e220008000800 */
[----:B------:R-:W-:Y:S01]  /*08c0*/  HFMA2 R4, -RZ, RZ, 0, 8.22544097900390625e-06 ;  /* 0x0000008aff047431 */ /* 0x000fe200000001ff */
[----:B------:R-:W-:Y:S02]  /*08d0*/  MOV R18, 0x900 ;  /* 0x0000090000127802 */ /* 0x000fe40000000f00 */
[----:B0-----:R-:W-:-:S07]  /*08e0*/  MOV R3, UR4 ;  /* 0x0000000400037c02 */ /* 0x001fce0008000f00 */
[----:B-123--:R-:W-:Y:S05]  /*08f0*/  CALL.REL.NOINC `($__internal_0_$__cuda_sm3x_div_rn_noftz_f32_slowpath) ;  /* 0x0000001c00987944 */ /* 0x00efea0003c00000 */
[----:B------:R-:W-:-:S07]  /*0900*/  IMAD.MOV.U32 R21, RZ, RZ, R3 ;  /* 0x000000ffff157224 */ /* 0x000fce00078e0003 */
.L_x_7:
[----:B------:R-:W-:Y:S01]  /*0910*/  HFMA2 R3, -RZ, RZ, 1.9296875, -0.048675537109375 ;  /* 0x3fb8aa3bff037431 */ /* 0x000fe200000001ff */
[----:B------:R-:W0:Y:S01]  /*0920*/  LDC R8, c[0x0][0x3d0] ;  /* 0x0000f400ff087b82 */ /* 0x000e220000000800 */
[----:B------:R-:W-:Y:S01]  /*0930*/  MOV R4, 0x324c9f8a ;  /* 0x324c9f8a00047802 */ /* 0x000fe20000000f00 */
[----:B------:R-:W-:Y:S01]  /*0940*/  IMAD.MOV.U32 R18, RZ, RZ, 0x3ea763ff ;  /* 0x3ea763ffff127424 */ /* 0x000fe200078e00ff */
[----:B------:R-:W-:-:S03]  /*0950*/  MOV R26, 0x391fcb8e ;  /* 0x391fcb8e001a7802 */ /* 0x000fc60000000f00 */
[----:B------:R-:W-:-:S04]  /*0960*/  FFMA R3, R3, R4, -2.7575022158998763189e-06 ;  /* 0xb6390d8703037423 */ /* 0x000fc80000000004 */
[----:B------:R-:W-:-:S04]  /*0970*/  FFMA R3, -R18, 1.9251366722983220825e-08, R3 ;  /* 0x32a55e3412037823 */ /* 0x000fc80000000103 */
[----:B------:R-:W-:Y:S02]  /*0980*/  FFMA R3, R4, 0.039181239902973175049, R3 ;  /* 0x3d207c8204037823 */ /* 0x000fe40000000003 */
[----:B------:R-:W4:Y:S02]  /*0990*/  LDC.64 R4, c[0x0][0x3e0] ;  /* 0x0000f800ff047b82 */ /* 0x000f240000000a00 */
[----:B------:R-:W-:Y:S01]  /*09a0*/  FFMA R3, -R18, 0.01306041330099105835, R3 ;  /* 0x3c55fb5812037823 */ /* 0x000fe20000000103 */
[----:B0-----:R-:W-:-:S03]  /*09b0*/  FMUL R8, R8, -1.9214999148469445545e-37 ;  /* 0x8282c54008087820 */ /* 0x001fc60000400000 */
[----:B------:R-:W-:-:S04]  /*09c0*/  FADD R9, R3, 82.5283355712890625 ;  /* 0x42a50e8203097421 */ /* 0x000fc80000000000 */
[CC--:B------:R-:W-:Y:S01]  /*09d0*/  FMUL R19, R8.reuse, R9.reuse ;  /* 0x0000000908137220 */ /* 0x0c0fe20000400000 */
[----:B------:R-:W-:Y:S01]  /*09e0*/  FADD R18, R9, -82.5283355712890625 ;  /* 0xc2a50e8209127421 */ /* 0x000fe20000000000 */
[C---:B------:R-:W-:Y:S02]  /*09f0*/  FSETP.NEU.AND P1, PT, R8.reuse, RZ, PT ;  /* 0x000000ff0800720b */ /* 0x040fe40003f2d000 */
[----:B------:R-:W0:Y:S01]  /*0a00*/  FRND R22, R19 ;  /* 0x0000001300167307 */ /* 0x000e220000201000 */
[----:B------:R-:W-:Y:S01]  /*0a10*/  FADD R3, R3, -R18 ;  /* 0x8000001203037221 */ /* 0x000fe20000000000 */
[C---:B------:R-:W-:Y:S01]  /*0a20*/  FFMA R18, R8.reuse, R9, -R19 ;  /* 0x0000000908127223 */ /* 0x040fe20000000813 */
[C---:B------:R-:W-:Y:S02]  /*0a30*/  FSETP.GT.AND P2, PT, |R19|.reuse, 152, PT ;  /* 0x431800001300780b */ /* 0x040fe40003f44200 */
[----:B------:R-:W-:Y:S01]  /*0a40*/  FSETP.GEU.AND P4, PT, R19, RZ, PT ;  /* 0x000000ff1300720b */ /* 0x000fe20003f8e000 */
[----:B------:R-:W-:-:S02]  /*0a50*/  FFMA R3, R8, R3, R18 ;  /* 0x0000000308037223 */ /* 0x000fc40000000012 */
[----:B------:R-:W5:Y:S01]  /*0a60*/  F2I.NTZ R9, R19 ;  /* 0x0000001300097305 */ /* 0x000f620000203100 */
[----:B0-----:R-:W-:-:S07]  /*0a70*/  FADD R18, R19, -R22 ;  /* 0x8000001613127221 */ /* 0x001fce0000000000 */
[----:B----4-:R-:W0:Y:S01]  /*0a80*/  MUFU.RCP R24, R5 ;  /* 0x0000000500187308 */ /* 0x010e220000001000 */
[----:B------:R-:W-:Y:S01]  /*0a90*/  FSETP.GT.AND P0, PT, R22, RZ, PT ;  /* 0x000000ff1600720b */ /* 0x000fe20003f04000 */
[----:B------:R-:W-:-:S03]  /*0aa0*/  FADD R3, R3, R18 ;  /* 0x0000001203037221 */ /* 0x000fc60000000000 */
[----:B------:R-:W-:Y:S01]  /*0ab0*/  SEL R22, RZ, 0x83000000, P0 ;  /* 0x83000000ff167807 */ /* 0x000fe20000000000 */
[----:B------:R-:W-:Y:S02]  /*0ac0*/  FFMA R18, R3, R26, 0.0013391353422775864601 ;  /* 0x3aaf85ed03127423 */ /* 0x000fe4000000001a */
[----:B------:R-:W4:Y:S01]  /*0ad0*/  FCHK P3, R4, R5 ;  /* 0x0000000504007302 */ /* 0x000f220000060000 */
[----:B------:R-:W-:Y:S01]  /*0ae0*/  FSETP.NAN.AND P0, PT, |R8|, |R8|, PT ;  /* 0x400000080800720b */ /* 0x000fe20003f08200 */
[----:B-----5:R-:W-:Y:S02]  /*0af0*/  IMAD R9, R9, 0x800000, -R22 ;  /* 0x0080000009097824 */ /* 0x020fe400078e0a16 */
[----:B------:R-:W-:-:S04]  /*0b00*/  FFMA R18, R3, R18, 0.0096188392490148544312 ;  /* 0x3c1d985603127423 */ /* 0x000fc80000000012 */
[----:B------:R-:W-:Y:S01]  /*0b10*/  FFMA R18, R3, R18, 0.055503588169813156128 ;  /* 0x3d6357bb03127423 */ /* 0x000fe20000000012 */
[----:B0-----:R-:W-:-:S03]  /*0b20*/  FFMA R23, R24, -R5, 1 ;  /* 0x3f80000018177423 */ /* 0x001fc60000000805 */
[----:B------:R-:W-:-:S04]  /*0b30*/  FFMA R18, R3, R18, 0.24022644758224487305 ;  /* 0x3e75fdec03127423 */ /* 0x000fc80000000012 */
[----:B------:R-:W-:-:S04]  /*0b40*/  FFMA R18, R3, R18, 0.69314718246459960938 ;  /* 0x3f31721803127423 */ /* 0x000fc80000000012 */
[----:B------:R-:W-:Y:S01]  /*0b50*/  FFMA R18, R3, R18, 1 ;  /* 0x3f80000003127423 */ /* 0x000fe20000000012 */
[----:B------:R-:W-:Y:S01]  /*0b60*/  FFMA R3, R24, R23, R24 ;  /* 0x0000001718037223 */ /* 0x000fe20000000018 */
[----:B------:R-:W-:-:S03]  /*0b70*/  IADD3 R23, PT, PT, R22, 0x7f000000, RZ ;  /* 0x7f00000016177810 */ /* 0x000fc60007ffe0ff */
[----:B------:R-:W-:Y:S02]  /*0b80*/  FFMA R8, R3, R4, RZ ;  /* 0x0000000403087223 */ /* 0x000fe400000000ff */
[----:B------:R-:W-:-:S04]  /*0b90*/  FMUL R18, R18, R23 ;  /* 0x0000001712127220 */ /* 0x000fc80000400000 */
[----:B------:R-:W-:Y:S01]  /*0ba0*/  FMUL R19, R18, R9 ;  /* 0x0000000912137220 */ /* 0x000fe20000400000 */
[----:B------:R-:W-:Y:S01]  /*0bb0*/  FFMA R9, R8, -R5, R4 ;  /* 0x8000000508097223 */ /* 0x000fe20000000004 */
[----:B------:R-:W-:-:S03]  /*0bc0*/  @P2 FSEL R19, RZ, +INF , !P4 ;  /* 0x7f800000ff132808 */ /* 0x000fc60006000000 */
[----:B------:R-:W-:Y:S01]  /*0bd0*/  FFMA R3, R3, R9, R8 ;  /* 0x0000000903037223 */ /* 0x000fe20000000008 */
[----:B----4-:R-:W-:Y:S06]  /*0be0*/  @!P3 BRA `(.L_x_8) ;  /* 0x000000000014b947 */ /* 0x010fec0003800000 */
[----:B------:R-:W0:Y:S01]  /*0bf0*/  LDCU.64 UR4, c[0x0][0x3e0] ;  /* 0x00007c00ff0477ac */ /* 0x000e220008000a00 */
[----:B------:R-:W-:Y:S02]  /*0c00*/  MOV R18, 0xc40 ;  /* 0x00000c4000127802 */ /* 0x000fe40000000f00 */
[----:B0-----:R-:W-:Y:S02]  /*0c10*/  MOV R3, UR4 ;  /* 0x0000000400037c02 */ /* 0x001fe40008000f00 */
[----:B------:R-:W-:-:S07]  /*0c20*/  MOV R4, UR5 ;  /* 0x0000000500047c02 */ /* 0x000fce0008000f00 */
[----:B-123--:R-:W-:Y:S05]  /*0c30*/  CALL.REL.NOINC `($__internal_0_$__cuda_sm3x_div_rn_noftz_f32_slowpath) ;  /* 0x0000001800c87944 */ /* 0x00efea0003c00000 */
.L_x_8:
[----:B------:R-:W0:Y:S01]  /*0c40*/  LDC.64 R4, c[0x0][0x3e8] ;  /* 0x0000fa00ff047b82 */ /* 0x000e220000000a00 */
[----:B------:R-:W-:Y:S01]  /*0c50*/  MOV R18, 0x675b3bba ;  /* 0x675b3bba00127802 */ /* 0x000fe20000000f00 */
[----:B------:R-:W-:Y:S01]  /*0c60*/  IMAD.MOV.U32 R23, RZ, RZ, 0x17957762 ;  /* 0x17957762ff177424 */ /* 0x000fe200078e00ff */
[----:B------:R-:W-:Y:S01]  /*0c70*/  MOV R8, 0x3bbb989d ;  /* 0x3bbb989d00087802 */ /* 0x000fe20000000f00 */
[----:B------:R-:W-:-:S04]  /*0c80*/  IMAD.MOV.U32 R9, RZ, RZ, 0x437c0000 ;  /* 0x437c0000ff097424 */ /* 0x000fc800078e00ff */
[----:B------:R-:W4:Y:S01]  /*0c90*/  LDC R24, c[0x0][0x3d0] ;  /* 0x0000f400ff187b82 */ /* 0x000f220000000800 */
[----:B0-----:R-:W-:Y:S01]  /*0ca0*/  FADD R3, R3, -R4 ;  /* 0x8000000403037221 */ /* 0x001fe20000000000 */
[----:B------:R-:W-:Y:S01]  /*0cb0*/  FFMA R4, R23, -R18, 1 ;  /* 0x3f80000017047423 */ /* 0x000fe20000000812 */
[----:B------:R-:W0:Y:S02]  /*0cc0*/  FCHK P2, R5, 1.03530002036129221994e+24 ;  /* 0x675b3bba05007902 */ /* 0x000e240000040000 */
[----:B------:R-:W-:Y:S01]  /*0cd0*/  FFMA.SAT R8, R3, R8, 0.5 ;  /* 0x3f00000003087423 */ /* 0x000fe20000002008 */
[----:B------:R-:W-:-:S03]  /*0ce0*/  FFMA R4, R4, R23, 9.6590357767317934813e-25 ;  /* 0x1795776204047423 */ /* 0x000fc60000000017 */
[----:B------:R-:W-:Y:S01]  /*0cf0*/  FFMA.RM R8, R8, R9, 12582913 ;  /* 0x4b40000108087423 */ /* 0x000fe20000004009 */
[----:B------:R-:W-:Y:S01]  /*0d00*/  FFMA R9, R4, R5, RZ ;  /* 0x0000000504097223 */ /* 0x000fe200000000ff */
[----:B----4-:R-:W-:Y:S02]  /*0d10*/  FMUL R24, R24, -1.9214999148469445545e-37 ;  /* 0x8282c54018187820 */ /* 0x010fe40000400000 */
[C---:B------:R-:W-:Y:S01]  /*0d20*/  FADD R18, R8.reuse, -12583039 ;  /* 0xcb40007f08127421 */ /* 0x040fe20000000000 */
[----:B------:R-:W-:Y:S01]  /*0d30*/  FFMA R22, R9, -1.03530002036129221994e+24, R5 ;  /* 0xe75b3bba09167823 */ /* 0x000fe20000000005 */
[----:B------:R-:W-:Y:S02]  /*0d40*/  SHF.L.U32 R23, R8, 0x17, RZ ;  /* 0x0000001708177819 */ /* 0x000fe400000006ff */
[----:B------:R-:W-:Y:S01]  /*0d50*/  FFMA R18, R3, 1.4426950216293334961, -R18 ;  /* 0x3fb8aa3b03127823 */ /* 0x000fe20000000812 */
[----:B------:R-:W-:Y:S01]  /*0d60*/  FFMA R4, R4, R22, R9 ;  /* 0x0000001604047223 */ /* 0x000fe20000000009 */
[----:B------:R-:W-:-:S02]  /*0d70*/  FADD R22, R24, 6.95373768041476449213e+24 ;  /* 0x68b8105c18167421 */ /* 0x000fc40000000000 */
[----:B------:R-:W-:Y:S01]  /*0d80*/  FFMA R25, R3, 1.925963033500011079e-08, R18 ;  /* 0x32a5706003197823 */ /* 0x000fe20000000012 */
[----:B0-----:R-:W-:Y:S06]  /*0d90*/  @!P2 BRA `(.L_x_9) ;  /* 0x000000000018a947 */ /* 0x001fec0003800000 */
[----:B------:R-:W0:Y:S01]  /*0da0*/  LDCU UR4, c[0x0][0x3ec] ;  /* 0x00007d80ff0477ac */ /* 0x000e220008000800 */
[----:B------:R-:W-:Y:S01]  /*0db0*/  HFMA2 R4, -RZ, RZ, 1883, 0.9658203125 ;  /* 0x675b3bbaff047431 */ /* 0x000fe200000001ff */
[----:B------:R-:W-:Y:S01]  /*0dc0*/  MOV R18, 0xdf0 ;  /* 0x00000df000127802 */ /* 0x000fe20000000f00 */
[----:B0-----:R-:W-:-:S07]  /*0dd0*/  IMAD.U32 R3, RZ, RZ, UR4 ;  /* 0x00000004ff037e24 */ /* 0x001fce000f8e00ff */
[----:B-123--:R-:W-:Y:S05]  /*0de0*/  CALL.REL.NOINC `($__internal_0_$__cuda_sm3x_div_rn_noftz_f32_slowpath) ;  /* 0x00000018005c7944 */ /* 0x00efea0003c00000 */
[----:B------:R-:W-:-:S07]  /*0df0*/  MOV R4, R3 ;  /* 0x0000000300047202 */ /* 0x000fce0000000f00 */
.L_x_9:
[----:B------:R-:W-:Y:S02]  /*0e00*/  HFMA2 R3, -RZ, RZ, 0.139404296875, 0.1873779296875 ;  /* 0x307631ffff037431 */ /* 0x000fe400000001ff */
[----:B------:R-:W-:Y:S01]  /*0e10*/  IMAD.MOV.U32 R8, RZ, RZ, 0x3fb8aa3b ;  /* 0x3fb8aa3bff087424 */ /* 0x000fe200078e00ff */
[----:B------:R-:W-:Y:S01]  /*0e20*/  MOV R5, 0x3d29ef05 ;  /* 0x3d29ef0500057802 */ /* 0x000fe20000000f00 */
[----:B------:R-:W0:Y:S01]  /*0e30*/  LDC R29, c[0x0][0x3c4] ;  /* 0x0000f100ff1d7b82 */ /* 0x000e220000000800 */
[----:B------:R-:W4:Y:S01]  /*0e40*/  LDCU.64 UR4, c[0x0][0x3c8] ;  /* 0x00007900ff0477ac */ /* 0x000f220008000a00 */
[----:B------:R5:W1:Y:S01]  /*0e50*/  MUFU.EX2 R18, R25 ;  /* 0x0000001900127308 */ /* 0x000a620000000800 */
[----:B------:R-:W-:Y:S01]  /*0e60*/  FSEL R19, R19, R22, !P0 ;  /* 0x0000001613137208 */ /* 0x000fe20004000000 */
[----:B------:R-:W-:Y:S02]  /*0e70*/  HFMA2 R27, -RZ, RZ, 0, 0 ;  /* 0x00000000ff1b7431 */ /* 0x000fe400000001ff */
[----:B------:R-:W-:Y:S01]  /*0e80*/  FFMA R8, R3, R8, -1.516059455752838403e-06 ;  /* 0xb5cb7b6803087423 */ /* 0x000fe20000000008 */
[----:B------:R-:W-:-:S03]  /*0e90*/  FSEL R19, R19, 1, P1 ;  /* 0x3f80000013137808 */ /* 0x000fc60000800000 */
[----:B------:R-:W-:Y:S01]  /*0ea0*/  FFMA R8, -R5, 1.9251366722983220825e-08, R8 ;  /* 0x32a55e3405087823 */ /* 0x000fe20000000108 */
[----:B-----5:R-:W-:-:S03]  /*0eb0*/  FMUL R25, R4, 1.6675451725465323144e-42 ;  /* 0x000004a604197820 */ /* 0x020fc60000400000 */
[----:B------:R-:W-:-:S04]  /*0ec0*/  FFMA R8, R3, 0.00062096293549984693527, R8 ;  /* 0x3a22c81e03087823 */ /* 0x000fc80000000008 */
[----:B------:R-:W-:Y:S01]  /*0ed0*/  FFMA R5, -R5, 0.00020698765001725405455, R8 ;  /* 0x39590ad305057823 */ /* 0x000fe20000000108 */
[----:B-1----:R-:W-:Y:S01]  /*0ee0*/  FMUL R23, R23, R18 ;  /* 0x0000001217177220 */ /* 0x002fe20000400000 */
[----:B------:R-:W1:Y:S01]  /*0ef0*/  LDC.64 R8, c[0x0][0x358] ;  /* 0x0000d600ff087b82 */ /* 0x000e620000000a00 */
[----:B----4-:R-:W-:Y:S01]  /*0f00*/  FADD R19, R19, -UR5 ;  /* 0x8000000513137e21 */ /* 0x010fe20008000000 */
[----:B------:R-:W-:Y:S01]  /*0f10*/  FADD R22, R5, -47.05985260009765625 ;  /* 0xc23c3d4a05167421 */ /* 0x000fe20000000000 */
[----:B0-----:R-:W-:Y:S01]  /*0f20*/  FADD R29, R29, -UR4 ;  /* 0x800000041d1d7e21 */ /* 0x001fe20008000000 */
[----:B------:R-:W-:Y:S01]  /*0f30*/  FADD R26, |R23|, -RZ ;  /* 0x800000ff171a7221 */ /* 0x000fe20000000200 */
[----:B------:R-:W-:Y:S01]  /*0f40*/  FADD R28, R19, -15774000 ;  /* 0xcb70b130131c7421 */ /* 0x000fe20000000000 */
[----:B------:R-:W-:Y:S01]  /*0f50*/  FADD R24, R22, 47.05985260009765625 ;  /* 0x423c3d4a16187421 */ /* 0x000fe20000000000 */
[----:B------:R-:W-:-:S03]  /*0f60*/  FMUL R29, R29, 1.6424619300351180888e-41 ;  /* 0x00002dc91d1d7820 */ /* 0x000fc60000400000 */
[----:B------:R-:W-:-:S07]  /*0f70*/  FADD R24, R5, -R24 ;  /* 0x8000001805187221 */ /* 0x000fce0000000000 */
.L_x_39:
[----:B------:R-:W0:Y:S01]  /*0f80*/  LDC.64 R4, c[0x0][0x390] ;  /* 0x0000e400ff047b82 */ /* 0x000e220000000a00 */
[----:B------:R-:W4:Y:S01]  /*0f90*/  LDCU UR4, c[0x0][0x384] ;  /* 0x00007080ff0477ac */ /* 0x000f220008000800 */
[----:B-1----:R-:W-:Y:S01]  /*0fa0*/  R2UR UR8, R8 ;  /* 0x00000000080872ca */ /* 0x002fe200000e0000 */
[----:B------:R-:W-:Y:S01]  /*0fb0*/  IMAD.MOV.U32 R3, RZ, RZ, -0x80000000 ;  /* 0x80000000ff037424 */ /* 0x000fe200078e00ff */
[----:B------:R-:W-:Y:S02]  /*0fc0*/  R2UR UR9, R9 ;  /* 0x00000000090972ca */ /* 0x000fe400000e0000 */
[----:B------:R-:W-:Y:S01]  /*0fd0*/  FSETP.GTU.AND P0, PT, |R0|, RZ, PT ;  /* 0x000000ff0000720b */ /* 0x000fe20003f0c200 */
[C---:B0-----:R-:W-:Y:S01]  /*0fe0*/  IMAD.WIDE.U32 R4, R27.reuse, 0x4, R4 ;  /* 0x000000041b047825 */ /* 0x041fe200078e0004 */
[----:B------:R-:W-:-:S04]  /*0ff0*/  IADD3 R27, PT, PT, R27, 0x1, RZ ;  /* 0x000000011b1b7810 */ /* 0x000fc80007ffe0ff */
[----:B----4-:R-:W-:-:S05]  /*1000*/  ISETP.NE.AND P1, PT, R27, UR4, PT ;  /* 0x000000041b007c0c */ /* 0x010fca000bf25270 */
[----:B------:R0:W-:Y:S01]  /*1010*/  STG.E desc[UR8][R4.64], R3 ;  /* 0x0000000304007986 */ /* 0x0001e2000c101908 */
[----:B------:R-:W-:Y:S01]  /*1020*/  P2R R30, PR, RZ, 0x2 ;  /* 0x00000002ff1e7803 */ /* 0x000fe20000000000 */
[----:B------:R-:W-:Y:S06]  /*1030*/  @P0 BRA `(.L_x_10) ;  /* 0x00000000003c0947 */ /* 0x000fec0003800000 */
[----:B0-----:R-:W-:-:S04]  /*1040*/  FMUL R3, |R0|, 16777216 ;  /* 0x4b80000000037820 */ /* 0x001fc80000400200 */
[----:B------:R-:W-:-:S06]  /*1050*/  FMUL R3, R3, +INF ;  /* 0x7f80000003037820 */ /* 0x000fcc0000400000 */
[----:B------:R-:W0:Y:S02]  /*1060*/  FRND.TRUNC R3, R3 ;  /* 0x0000000300037307 */ /* 0x000e24000020d000 */
[----:B0-----:R-:W-:-:S05]  /*1070*/  FFMA R4, -RZ, R3, |R0| ;  /* 0x00000003ff047223 */ /* 0x001fca0000000500 */
[----:B------:R-:W-:-:S04]  /*1080*/  ISETP.GE.U32.AND P0, PT, R4, -0x7fffffff, PT ;  /* 0x800000010400780c */ /* 0x000fc80003f06070 */
[----:B------:R-:W-:-:S09]  /*1090*/  FSETP.GEU.OR P1, PT, R4, RZ, !P0 ;  /* 0x000000ff0400720b */ /* 0x000fd2000472e400 */
[----:B------:R-:W-:-:S04]  /*10a0*/  @P0 FADD R5, R3, -1 ;  /* 0xbf80000003050421 */ /* 0x000fc80000000000 */
[----:B------:R-:W-:Y:S01]  /*10b0*/  @!P1 FADD R5, R5, -1 ;  /* 0xbf80000005059421 */ /* 0x000fe20000000000 */
[----:B------:R-:W-:Y:S06]  /*10c0*/  @P0 BRA `(.L_x_11) ;  /* 0x0000000000100947 */ /* 0x000fec0003800000 */
[----:B------:R-:W-:Y:S01]  /*10d0*/  FSETP.GE.AND P0, PT, R4, RZ, PT ;  /* 0x000000ff0400720b */ /* 0x000fe20003f06000 */
[----:B------:R-:W-:-:S12]  /*10e0*/  FADD R5, R3, 1 ;  /* 0x3f80000003057421 */ /* 0x000fd80000000000 */
[----:B------:R-:W-:-:S04]  /*10f0*/  @P0 FADD R3, R5, 1 ;  /* 0x3f80000005030421 */ /* 0x000fc80000000000 */
[----:B------:R-:W-:-:S07]  /*1100*/  @P0 FADD R5, R3, 1 ;  /* 0x3f80000003050421 */ /* 0x000fce0000000000 */
.L_x_11:
[----:B------:R-:W-:Y:S01]  /*1110*/  FFMA R3, -RZ, R5, |R0| ;  /* 0x00000005ff037223 */ /* 0x000fe20000000500 */
[----:B------:R-:W-:Y:S06]  /*1120*/  BRA `(.L_x_12) ;  /* 0x0000000000047947 */ /* 0x000fec0003800000 */
.L_x_10:
[----:B0-----:R-:W-:-:S07]  /*1130*/  MOV R3, 0x7fffffff ;  /* 0x7fffffff00037802 */ /* 0x001fce0000000f00 */
.L_x_12:
[C---:B------:R-:W-:Y:S01]  /*1140*/  FSETP.NAN.AND P0, PT, |R3|.reuse, |R3|, PT ;  /* 0x400000030300720b */ /* 0x040fe20003f08200 */
[----:B------:R-:W-:Y:S01]  /*1150*/  IMAD.MOV.U32 R32, RZ, RZ, 0x3f800000 ;  /* 0x3f800000ff207424 */ /* 0x000fe200078e00ff */
[----:B------:R-:W-:-:S04]  /*1160*/  LOP3.LUT R4, R3, 0x80000000, R0, 0xb8, !PT ;  /* 0x8000000003047812 */ /* 0x000fc800078eb800 */
[----:B------:R-:W-:-:S04]  /*1170*/  FSEL R34, R3, R4, P0 ;  /* 0x0000000403227208 */ /* 0x000fc80000000000 */
[----:B------:R-:W-:-:S13]  /*1180*/  FSETP.NEU.AND P0, PT, R34, RZ, PT ;  /* 0x000000ff2200720b */ /* 0x000fda0003f0d000 */
[----:B------:R-:W-:Y:S05]  /*1190*/  @!P0 BRA `(.L_x_13) ;  /* 0x0000000000648947 */ /* 0x000fea0003800000 */
[-C--:B------:R-:W-:Y:S01]  /*11a0*/  FMUL R3, R22, R34.reuse ;  /* 0x0000002216037220 */ /* 0x080fe20000400000 */
[----:B------:R-:W-:Y:S01]  /*11b0*/  HFMA2 R32, -RZ, RZ, 0.64013671875, -15.109375 ;  /* 0x391fcb8eff207431 */ /* 0x000fe200000001ff */
[-C--:B------:R-:W-:Y:S02]  /*11c0*/  FSETP.NAN.AND P2, PT, |R34|, |R34|.reuse, PT ;  /* 0x400000222200720b */ /* 0x080fe40003f48200 */
[----:B------:R-:W0:Y:S01]  /*11d0*/  FRND R4, R3 ;  /* 0x0000000300047307 */ /* 0x000e220000201000 */
[----:B------:R-:W-:Y:S01]  /*11e0*/  FFMA R5, R22, R34, -R3 ;  /* 0x0000002216057223 */ /* 0x000fe20000000803 */
[----:B------:R-:W-:-:S03]  /*11f0*/  FSETP.GT.AND P1, PT, |R3|, 152, PT ;  /* 0x431800000300780b */ /* 0x000fc60003f24200 */
[----:B------:R-:W-:-:S03]  /*1200*/  FFMA R18, R34, R24, R5 ;  /* 0x0000001822127223 */ /* 0x000fc60000000005 */
[----:B------:R-:W1:Y:S01]  /*1210*/  F2I.NTZ R19, R3 ;  /* 0x0000000300137305 */ /* 0x000e620000203100 */
[----:B0-----:R-:W-:Y:S01]  /*1220*/  FADD R5, R3, -R4 ;  /* 0x8000000403057221 */ /* 0x001fe20000000000 */
[----:B------:R-:W-:-:S03]  /*1230*/  FSETP.GT.AND P0, PT, R4, RZ, PT ;  /* 0x000000ff0400720b */ /* 0x000fc60003f04000 */
[----:B------:R-:W-:Y:S01]  /*1240*/  FADD R5, R5, R18 ;  /* 0x0000001205057221 */ /* 0x000fe20000000000 */
[----:B------:R-:W-:Y:S02]  /*1250*/  SEL R4, RZ, 0x83000000, P0 ;  /* 0x83000000ff047807 */ /* 0x000fe40000000000 */
[----:B------:R-:W-:Y:S01]  /*1260*/  FSETP.GEU.AND P0, PT, R3, RZ, PT ;  /* 0x000000ff0300720b */ /* 0x000fe20003f0e000 */
[----:B------:R-:W-:Y:S02]  /*1270*/  FFMA R18, R5, R32, 0.0013391353422775864601 ;  /* 0x3aaf85ed05127423 */ /* 0x000fe40000000020 */
[----:B-1----:R-:W-:Y:S02]  /*1280*/  IMAD R19, R19, 0x800000, -R4 ;  /* 0x0080000013137824 */ /* 0x002fe400078e0a04 */
[----:B------:R-:W-:-:S04]  /*1290*/  FFMA R18, R5, R18, 0.0096188392490148544312 ;  /* 0x3c1d985605127423 */ /* 0x000fc80000000012 */
[----:B------:R-:W-:-:S04]  /*12a0*/  FFMA R18, R5, R18, 0.055503588169813156128 ;  /* 0x3d6357bb05127423 */ /* 0x000fc80000000012 */
[----:B------:R-:W-:-:S04]  /*12b0*/  FFMA R18, R5, R18, 0.24022644758224487305 ;  /* 0x3e75fdec05127423 */ /* 0x000fc80000000012 */
[----:B------:R-:W-:Y:S01]  /*12c0*/  FFMA R32, R5, R18, 0.69314718246459960938 ;  /* 0x3f31721805207423 */ /* 0x000fe20000000012 */
[----:B------:R-:W-:-:S03]  /*12d0*/  IADD3 R18, PT, PT, R4, 0x7f000000, RZ ;  /* 0x7f00000004127810 */ /* 0x000fc60007ffe0ff */
[----:B------:R-:W-:Y:S01]  /*12e0*/  FFMA R5, R5, R32, 1 ;  /* 0x3f80000005057423 */ /* 0x000fe20000000020 */
[----:B------:R-:W-:-:S03]  /*12f0*/  FSEL R32, RZ, +INF , !P0 ;  /* 0x7f800000ff207808 */ /* 0x000fc60004000000 */
[----:B------:R-:W-:-:S04]  /*1300*/  FMUL R18, R18, R5 ;  /* 0x0000000512127220 */ /* 0x000fc80000400000 */
[----:B------:R-:W-:Y:S01]  /*1310*/  @!P1 FMUL R32, R19, R18 ;  /* 0x0000001213209220 */ /* 0x000fe20000400000 */
[----:B------:R-:W-:-:S07]  /*1320*/  @P2 FADD R32, R34, 6.8166302036852272767e-15 ;  /* 0x27f5985122202421 */ /* 0x000fce0000000000 */
.L_x_13:
[----:B------:R-:W-:Y:S01]  /*1330*/  FSETP.GT.AND P0, PT, |R32|, |R7|, PT ;  /* 0x400000072000720b */ /* 0x000fe20003f04200 */
[----:B------:R-:W-:Y:S01]  /*1340*/  BSSY.RECONVERGENT B1, `(.L_x_14) ;  /* 0x0000011000017945 */ /* 0x000fe20003800200 */
[----:B------:R-:W-:Y:S02]  /*1350*/  FSETP.GEU.AND P1, PT, |R10|, |R17|, PT ;  /* 0x400000110a00720b */ /* 0x000fe40003f2e200 */
[----:B------:R-:W-:Y:S02]  /*1360*/  FSEL R34, |R32|, |R7|, P0 ;  /* 0x4000000720227208 */ /* 0x000fe40000000200 */
[C---:B------:R-:W-:Y:S02]  /*1370*/  FSEL R3, |R7|.reuse, |R32|, P0 ;  /* 0x4000002007037208 */ /* 0x040fe40000000200 */
[----:B------:R-:W0:Y:S01]  /*1380*/  MUFU.RCP R5, R34 ;  /* 0x0000002200057308 */ /* 0x000e220000001000 */
[----:B------:R-:W-:-:S07]  /*1390*/  ISETP.GE.AND P2, PT, R7, RZ, PT ;  /* 0x000000ff0700720c */ /* 0x000fce0003f46270 */
[----:B------:R-:W1:Y:S01]  /*13a0*/  FCHK P3, R3, R34 ;  /* 0x0000002203007302 */ /* 0x000e620000060000 */
[----:B0-----:R-:W-:-:S04]  /*13b0*/  FFMA R4, -R34, R5, 1 ;  /* 0x3f80000022047423 */ /* 0x001fc80000000105 */
[----:B------:R-:W-:-:S04]  /*13c0*/  FFMA R4, R5, R4, R5 ;  /* 0x0000000405047223 */ /* 0x000fc80000000005 */
[----:B------:R-:W-:-:S04]  /*13d0*/  FFMA R5, R3, R4, RZ ;  /* 0x0000000403057223 */ /* 0x000fc800000000ff */
[----:B------:R-:W-:-:S04]  /*13e0*/  FFMA R18, -R34, R5, R3 ;  /* 0x0000000522127223 */ /* 0x000fc80000000103 */
[----:B------:R-:W-:Y:S01]  /*13f0*/  FFMA R4, R4, R18, R5 ;  /* 0x0000001204047223 */ /* 0x000fe20000000005 */
[----:B-1----:R-:W-:Y:S06]  /*1400*/  @!P3 BRA `(.L_x_15) ;  /* 0x000000000010b947 */ /* 0x002fec0003800000 */
[----:B------:R-:W-:Y:S02]  /*1410*/  MOV R4, R34 ;  /* 0x0000002200047202 */ /* 0x000fe40000000f00 */
[----:B------:R-:W-:-:S07]  /*1420*/  MOV R18, 0x1440 ;  /* 0x0000144000127802 */ /* 0x000fce0000000f00 */
[----:B--23--:R-:W-:Y:S05]  /*1430*/  CALL.REL.NOINC `($__internal_0_$__cuda_sm3x_div_rn_noftz_f32_slowpath) ;  /* 0x0000001000c87944 */ /* 0x00cfea0003c00000 */
[----:B------:R-:W-:-:S07]  /*1440*/  MOV R4, R3 ;  /* 0x0000000300047202 */ /* 0x000fce0000000f00 */
.L_x_15:
[----:B------:R-:W-:Y:S05]  /*1450*/  BSYNC.RECONVERGENT B1 ;  /* 0x0000000000017941 */ /* 0x000fea0003800200 */
.L_x_14:
[----:B------:R-:W-:Y:S02]  /*1460*/  IMAD.MOV.U32 R18, RZ, RZ, 0x3b33710b ;  /* 0x3b33710bff127424 */ /* 0x000fe400078e00ff */
[----:B------:R-:W-:Y:S01]  /*1470*/  FMUL R3, R4, R4 ;  /* 0x0000000404037220 */ /* 0x000fe20000400000 */
[----:B------:R-:W-:Y:S01]  /*1480*/  FSETP.NEU.AND P3, PT, |R7|, |R32|, PT ;  /* 0x400000200700720b */ /* 0x000fe20003f6d200 */
[----:B------:R-:W-:Y:S02]  /*1490*/  BSSY.RECONVERGENT B1, `(.L_x_16) ;  /* 0x0000055000017945 */ /* 0x000fe40003800200 */
[----:B------:R-:W-:-:S04]  /*14a0*/  FFMA R18, R3, R18, -0.015681877732276916504 ;  /* 0xbc80774803127423 */ /* 0x000fc80000000012 */
[----:B------:R-:W-:-:S04]  /*14b0*/  FFMA R18, R3, R18, 0.042200751602649688721 ;  /* 0x3d2cdab203127423 */ /* 0x000fc80000000012 */
[----:B------:R-:W-:-:S04]  /*14c0*/  FFMA R18, R3, R18, -0.074792981147766113281 ;  /* 0xbd992d1003127423 */ /* 0x000fc80000000012 */
[----:B------:R-:W-:-:S04]  /*14d0*/  FFMA R18, R3, R18, 0.10640415549278259277 ;  /* 0x3dd9ea6c03127423 */ /* 0x000fc80000000012 */
[----:B------:R-:W-:-:S04]  /*14e0*/  FFMA R18, R3, R18, -0.14207722246646881104 ;  /* 0xbe117cb103127423 */ /* 0x000fc80000000012 */
[----:B------:R-:W-:-:S04]  /*14f0*/  FFMA R18, R3, R18, 0.19993925094604492188 ;  /* 0x3e4cbce003127423 */ /* 0x000fc80000000012 */
[----:B------:R-:W-:-:S04]  /*1500*/  FFMA R18, R3, R18, -0.33333197236061096191 ;  /* 0xbeaaaa7d03127423 */ /* 0x000fc80000000012 */
[----:B------:R-:W-:Y:S01]  /*1510*/  FMUL R3, R3, R18 ;  /* 0x0000001203037220 */ /* 0x000fe20000400000 */
[----:B------:R-:W-:-:S03]  /*1520*/  HFMA2 R18, -RZ, RZ, 1.857421875, -1409 ;  /* 0x3f6ee581ff127431 */ /* 0x000fc600000001ff */
[----:B------:R-:W-:-:S04]  /*1530*/  FFMA R3, R3, R4, R4 ;  /* 0x0000000403037223 */ /* 0x000fc80000000004 */
[C---:B------:R-:W-:Y:S01]  /*1540*/  FFMA R4, R18.reuse, 1.6832555532455444336, -R3 ;  /* 0x3fd774eb12047823 */ /* 0x040fe20000000803 */
[----:B------:R-:W-:-:S04]  /*1550*/  FSEL R5, R18, 1.8663789033889770508, P0 ;  /* 0x3feee58112057808 */ /* 0x000fc80000000000 */
[-C--:B------:R-:W-:Y:S02]  /*1560*/  FSEL R19, R4, R3.reuse, P0 ;  /* 0x0000000304137208 */ /* 0x080fe40000000000 */
[----:B------:R-:W-:Y:S02]  /*1570*/  FSEL R4, R3, -R3, P0 ;  /* 0x8000000303047208 */ /* 0x000fe40000000000 */
[----:B------:R-:W-:Y:S02]  /*1580*/  FSETP.NEU.AND P0, PT, R34, RZ, PT ;  /* 0x000000ff2200720b */ /* 0x000fe40003f0d000 */
[----:B------:R-:W-:Y:S01]  /*1590*/  MOV R3, 0x4016cbe4 ;  /* 0x4016cbe400037802 */ /* 0x000fe20000000f00 */
[----:B------:R-:W-:Y:S01]  /*15a0*/  @!P2 FFMA R19, R5, 1.6832555532455444336, R4 ;  /* 0x3fd774eb0513a823 */ /* 0x000fe20000000004 */
[----:B------:R-:W-:Y:S02]  /*15b0*/  FADD R5, |R10|, -RZ ;  /* 0x800000ff0a057221 */ /* 0x000fe40000000200 */
[----:B------:R-:W-:Y:S01]  /*15c0*/  @!P3 FSEL R19, R3, 0.78539818525314331055, !P2 ;  /* 0x3f490fdb0313b808 */ /* 0x000fe20005000000 */
[----:B------:R-:W-:-:S06]  /*15d0*/  FADD R3, |R7|, |R32| ;  /* 0x4000002007037221 */ /* 0x000fcc0000000200 */
[----:B------:R-:W-:Y:S02]  /*15e0*/  @!P0 FSEL R19, RZ, 3.1415927410125732422, P2 ;  /* 0x40490fdbff138808 */ /* 0x000fe40001000000 */
[----:B------:R-:W-:Y:S02]  /*15f0*/  FSETP.NAN.AND P0, PT, R3, R3, PT ;  /* 0x000000030300720b */ /* 0x000fe40003f08000 */
[----:B------:R-:W-:-:S04]  /*1600*/  LOP3.LUT R32, R19, 0x80000000, R32, 0xb8, !PT ;  /* 0x8000000013207812 */ /* 0x000fc800078eb820 */
[----:B------:R-:W-:-:S05]  /*1610*/  FSEL R3, R3, R32, P0 ;  /* 0x0000002003037208 */ /* 0x000fca0000000000 */
[----:B------:R-:W-:Y:S01]  /*1620*/  FADD R2, R3, R2 ;  /* 0x0000000203027221 */ /* 0x000fe20000000000 */
[----:B------:R-:W-:Y:S06]  /*1630*/  @!P1 BRA `(.L_x_17) ;  /* 0x0000000000e89947 */ /* 0x000fec0003800000 */
[----:B------:R-:W-:-:S13]  /*1640*/  FSETP.GTU.AND P0, PT, |R10|, R15, PT ;  /* 0x0000000f0a00720b */ /* 0x000fda0003f0c200 */
[----:B------:R-:W-:Y:S05]  /*1650*/  @P0 BRA `(.L_x_18) ;  /* 0x0000000000740947 */ /* 0x000fea0003800000 */
[C---:B------:R-:W-:Y:S01]  /*1660*/  FMUL R4, |R17|.reuse, 16777216 ;  /* 0x4b80000011047820 */ /* 0x040fe20000400200 */
[----:B------:R-:W-:Y:S01]  /*1670*/  FSETP.GEU.AND P0, PT, |R17|, 1.175494350822287508e-38, PT ;  /* 0x008000001100780b */ /* 0x000fe20003f0e200 */
[----:B------:R-:W-:Y:S01]  /*1680*/  FMUL R3, |R10|, 16777216 ;  /* 0x4b8000000a037820 */ /* 0x000fe20000400200 */
[----:B------:R-:W-:Y:S02]  /*1690*/  BSSY.RECONVERGENT B2, `(.L_x_19) ;  /* 0x0000017000027945 */ /* 0x000fe40003800200 */
[----:B------:R-:W-:Y:S02]  /*16a0*/  FSEL R4, R4, |R17|, !P0 ;  /* 0x4000001104047208 */ /* 0x000fe40004000000 */
[----:B------:R-:W-:-:S04]  /*16b0*/  FSEL R3, R3, |R10|, !P0 ;  /* 0x4000000a03037208 */ /* 0x000fc80004000000 */
[----:B------:R-:W0:Y:S02]  /*16c0*/  MUFU.RCP R4, R4 ;  /* 0x0000000400047308 */ /* 0x000e240000001000 */
[----:B0-----:R-:W-:-:S06]  /*16d0*/  FMUL R3, R4, R3 ;  /* 0x0000000304037220 */ /* 0x001fcc0000400000 */
[----:B------:R-:W0:Y:S02]  /*16e0*/  FRND.TRUNC R3, R3 ;  /* 0x0000000300037307 */ /* 0x000e24000020d000 */
[----:B0-----:R-:W-:-:S05]  /*16f0*/  FFMA R18, -|R17|, R3, |R10| ;  /* 0x0000000311127223 */ /* 0x001fca000000070a */
[----:B------:R-:W-:-:S13]  /*1700*/  ISETP.GE.U32.AND P0, PT, R18, R16, PT ;  /* 0x000000101200720c */ /* 0x000fda0003f06070 */
[----:B------:R-:W-:Y:S05]  /*1710*/  @!P0 BRA `(.L_x_20) ;  /* 0x0000000000388947 */ /* 0x000fea0003800000 */
[----:B------:R-:W-:-:S04]  /*1720*/  ISETP.GE.U32.AND P0, PT, R18, -0x7fffffff, PT ;  /* 0x800000011200780c */ /* 0x000fc80003f06070 */
[----:B------:R-:W-:-:S09]  /*1730*/  FSETP.GEU.OR P1, PT, R18, -|R17|, !P0 ;  /* 0xc00000111200720b */ /* 0x000fd2000472e400 */
[----:B------:R-:W-:-:S04]  /*1740*/  @P0 FADD R4, R3, -1 ;  /* 0xbf80000003040421 */ /* 0x000fc80000000000 */
[----:B------:R-:W-:-:S04]  /*1750*/  @!P1 FADD R4, R4, -1 ;  /* 0xbf80000004049421 */ /* 0x000fc80000000000 */
[----:B------:R-:W-:Y:S01]  /*1760*/  @P0 IMAD.MOV.U32 R3, RZ, RZ, R4 ;  /* 0x000000ffff030224 */ /* 0x000fe200078e0004 */
[----:B------:R-:W-:Y:S06]  /*1770*/  @P0 BRA `(.L_x_20) ;  /* 0x0000000000200947 */ /* 0x000fec0003800000 */
[----:B------:R-:W-:Y:S01]  /*1780*/  FADD R4, |R17|, |R17| ;  /* 0x4000001111047221 */ /* 0x000fe20000000200 */
[----:B------:R-:W-:-:S04]  /*1790*/  FADD R3, R3, 1 ;  /* 0x3f80000003037421 */ /* 0x000fc80000000000 */
[----:B------:R-:W-:-:S13]  /*17a0*/  FSETP.GE.AND P0, PT, R18, R4, PT ;  /* 0x000000041200720b */ /* 0x000fda0003f06000 */
[----:B------:R-:W-:-:S05]  /*17b0*/  @P0 FFMA R4, |R17|, -3, R18 ;  /* 0xc040000011040823 */ /* 0x000fca0000000212 */
[----:B------:R-:W-:Y:S01]  /*17c0*/  FSETP.GE.AND P1, PT, R4, RZ, P0 ;  /* 0x000000ff0400720b */ /* 0x000fe20000726000 */
[----:B------:R-:W-:-:S12]  /*17d0*/  @P0 FADD R4, R3, 1 ;  /* 0x3f80000003040421 */ /* 0x000fd80000000000 */
[----:B------:R-:W-:-:S05]  /*17e0*/  @P1 FADD R4, R4, 1 ;  /* 0x3f80000004041421 */ /* 0x000fca0000000000 */
[----:B------:R-:W-:-:S07]  /*17f0*/  @P0 MOV R3, R4 ;  /* 0x0000000400030202 */ /* 0x000fce0000000f00 */
.L_x_20:
[----:B------:R-:W-:Y:S05]  /*1800*/  BSYNC.RECONVERGENT B2 ;  /* 0x0000000000027941 */ /* 0x000fea0003800200 */
.L_x_19:
[----:B------:R-:W-:Y:S01]  /*1810*/  FFMA R5, -|R17|, R3, |R10| ;  /* 0x0000000311057223 */ /* 0x000fe2000000070a */
[----:B------:R-:W-:Y:S06]  /*1820*/  BRA `(.L_x_17) ;  /* 0x00000000006c7947 */ /* 0x000fec0003800000 */
.L_x_18:
[----:B------:R-:W-:Y:S01]  /*1830*/  ISETP.NE.AND P1, PT, R14, RZ, PT ;  /* 0x000000ff0e00720c */ /* 0x000fe20003f25270 */
[----:B------:R-:W-:Y:S01]  /*1840*/  BSSY.RECONVERGENT B2, `(.L_x_21) ;  /* 0x0000017000027945 */ /* 0x000fe20003800200 */
[----:B------:R-:W-:Y:S02]  /*1850*/  ISETP.GT.U32.AND P0, PT, R11, 0x7f7fffff, PT ;  /* 0x7f7fffff0b00780c */ /* 0x000fe40003f04070 */
[----:B------:R-:W-:Y:S02]  /*1860*/  LOP3.LUT R3, R15, 0xff800000, RZ, 0xc0, !PT ;  /* 0xff8000000f037812 */ /* 0x000fe400078ec0ff */
[----:B------:R-:W-:Y:S02]  /*1870*/  FSETP.GT.AND P2, PT, |R17|, RZ, PT ;  /* 0x000000ff1100720b */ /* 0x000fe40003f44200 */
[----:B------:R-:W-:-:S04]  /*1880*/  FSEL R3, R3, +QNAN , !P0 ;  /* 0x7fffffff03037808 */ /* 0x000fc80004000000 */
[----:B------:R-:W-:Y:S02]  /*1890*/  FSEL R34, R3, +QNAN , P2 ;  /* 0x7fffffff03227808 */ /* 0x000fe40001000000 */
[----:B------:R-:W-:Y:S01]  /*18a0*/  MOV R3, R20 ;  /* 0x0000001400037202 */ /* 0x000fe20000000f00 */
[----:B------:R-:W-:Y:S06]  /*18b0*/  @!P1 BRA `(.L_x_22) ;  /* 0x00000000003c9947 */ /* 0x000fec0003800000 */
[----:B------:R-:W-:Y:S01]  /*18c0*/  IMAD.MOV.U32 R3, RZ, RZ, R20 ;  /* 0x000000ffff037224 */ /* 0x000fe200078e0014 */
[----:B------:R-:W-:-:S07]  /*18d0*/  MOV R4, R14 ;  /* 0x0000000e00047202 */ /* 0x000fce0000000f00 */
.L_x_23:
[----:B------:R-:W-:-:S04]  /*18e0*/  VIMNMX.U32 R5, PT, PT, R4, 0xb800000, PT ;  /* 0x0b80000004057848 */ /* 0x000fc80003fe0000 */
[----:B------:R-:W-:Y:S01]  /*18f0*/  IADD3 R18, PT, PT, R5, R3, RZ ;  /* 0x0000000305127210 */ /* 0x000fe20007ffe0ff */
[----:B------:R-:W-:-:S04]  /*1900*/  IMAD.IADD R4, R4, 0x1, -R5 ;  /* 0x0000000104047824 */ /* 0x000fc800078e0a05 */
[----:B--2---:R-:W-:Y:S01]  /*1910*/  FMUL R3, R12, R18 ;  /* 0x000000120c037220 */ /* 0x004fe20000400000 */
[----:B------:R-:W-:-:S03]  /*1920*/  ISETP.NE.AND P1, PT, R4, RZ, PT ;  /* 0x000000ff0400720c */ /* 0x000fc60003f25270 */
[----:B------:R-:W-:-:S04]  /*1930*/  FFMA R19, -R13, R3, R18 ;  /* 0x000000030d137223 */ /* 0x000fc80000000112 */
[----:B------:R-:W-:-:S04]  /*1940*/  FFMA R19, R12, R19, R3 ;  /* 0x000000130c137223 */ /* 0x000fc80000000003 */
[----:B------:R-:W-:-:S04]  /*1950*/  FFMA R32, -R13, R19, R18 ;  /* 0x000000130d207223 */ /* 0x000fc80000000112 */
[----:B------:R-:W-:-:S06]  /*1960*/  FFMA.RZ R32, R12, R32, R19 ;  /* 0x000000200c207223 */ /* 0x000fcc000000c013 */
[----:B------:R-:W0:Y:S02]  /*1970*/  FRND.TRUNC R32, R32 ;  /* 0x0000002000207307 */ /* 0x000e24000020d000 */
[----:B0-----:R-:W-:-:S05]  /*1980*/  FFMA R3, -R13, R32, R18 ;  /* 0x000000200d037223 */ /* 0x001fca0000000112 */
[----:B------:R-:W-:-:S13]  /*1990*/  ISETP.NE.AND P0, PT, R3, RZ, PT ;  /* 0x000000ff0300720c */ /* 0x000fda0003f05270 */
[----:B------:R-:W-:Y:S05]  /*19a0*/  @P0 BRA P1, `(.L_x_23) ;  /* 0xfffffffc00cc0947 */ /* 0x000fea000083ffff */
.L_x_22:
[----:B------:R-:W-:Y:S05]  /*19b0*/  BSYNC.RECONVERGENT B2 ;  /* 0x0000000000027941 */ /* 0x000fea0003800200 */
.L_x_21:
[----:B------:R-:W-:-:S04]  /*19c0*/  FMUL R5, R3, 1.1920928955078125e-07 ;  /* 0x3400000003057820 */ /* 0x000fc80000400000 */
[----:B------:R-:W-:-:S07]  /*19d0*/  FMUL R5, R5, R34 ;  /* 0x0000002205057220 */ /* 0x000fce0000400000 */
.L_x_17:
[----:B------:R-:W-:Y:S05]  /*19e0*/  BSYNC.RECONVERGENT B1 ;  /* 0x0000000000017941 */ /* 0x000fea0003800200 */
.L_x_16:
[C---:B------:R-:W-:Y:S01]  /*19f0*/  FSETP.NAN.AND P0, PT, |R5|.reuse, |R5|, PT ;  /* 0x400000050500720b */ /* 0x040fe20003f08200 */
[----:B------:R-:W-:Y:S01]  /*1a00*/  BSSY.RECONVERGENT B1, `(.L_x_24) ;  /* 0x00000c6000017945 */ /* 0x000fe20003800200 */
[----:B------:R-:W-:-:S04]  /*1a10*/  LOP3.LUT R4, R5, 0x80000000, R10, 0xb8, !PT ;  /* 0x8000000005047812 */ /* 0x000fc800078eb80a */
[----:B------:R-:W-:-:S04]  /*1a20*/  FSEL R5, R5, R4, P0 ;  /* 0x0000000405057208 */ /* 0x000fc80000000000 */
[----:B------:R-:W-:-:S04]  /*1a30*/  FSETP.GTU.AND P0, PT, R2, R5, PT ;  /* 0x000000050200720b */ /* 0x000fc80003f0c000 */
[----:B------:R-:W-:-:S04]  /*1a40*/  FSEL R2, R21, R2, !P0 ;  /* 0x0000000215027208 */ /* 0x000fc80004000000 */
[----:B------:R-:W-:-:S13]  /*1a50*/  FSETP.GTU.AND P0, PT, R2, R29, PT ;  /* 0x0000001d0200720b */ /* 0x000fda0003f0c000 */
[----:B------:R-:W-:Y:S05]  /*1a60*/  @P0 BRA `(.L_x_25) ;  /* 0x0000000800fc0947 */ /* 0x000fea0003800000 */
[----:B------:R-:W-:Y:S01]  /*1a70*/  FSETP.GT.AND P0, PT, |R23|, 1.2369000118353655847e-35, PT ;  /* 0x0583879f1700780b */ /* 0x000fe20003f04200 */
[----:B------:R-:W-:Y:S01]  /*1a80*/  BSSY.RECONVERGENT B2, `(.L_x_26) ;  /* 0x0000041000027945 */ /* 0x000fe20003800200 */
[----:B------:R-:W-:-:S11]  /*1a90*/  HFMA2 R32, -RZ, RZ, 8.4102153778076171875e-05, -0.00011628866195678710938 ;  /* 0x0583879fff207431 */ /* 0x000fd600000001ff */
[----:B------:R-:W-:Y:S05]  /*1aa0*/  @P0 BRA `(.L_x_27) ;  /* 0x0000000000f80947 */ /* 0x000fea0003800000 */
[----:B------:R-:W-:-:S05]  /*1ab0*/  FMUL R2, |R23|, 8388608 ;  /* 0x4b00000017027820 */ /* 0x000fca0000400200 */
[----:B------:R-:W-:-:S13]  /*1ac0*/  FSETP.GE.AND P0, PT, R2, 1.2369000118353655847e-35, PT ;  /* 0x0583879f0200780b */ /* 0x000fda0003f06000 */
[----:B------:R-:W-:Y:S05]  /*1ad0*/  @!P0 BRA `(.L_x_28) ;  /* 0x0000000000748947 */ /* 0x000fea0003800000 */
[C---:B------:R-:W-:Y:S01]  /*1ae0*/  FMUL R2, |R23|.reuse, 16777216 ;  /* 0x4b80000017027820 */ /* 0x040fe20000400200 */
[----:B------:R-:W-:Y:S01]  /*1af0*/  FSETP.GEU.AND P0, PT, |R23|, 1.175494350822287508e-38, PT ;  /* 0x008000001700780b */ /* 0x000fe20003f0e200 */
[----:B------:R-:W-:Y:S01]  /*1b00*/  BSSY.RECONVERGENT B3, `(.L_x_29) ;  /* 0x0000018000037945 */ /* 0x000fe20003800200 */
[----:B------:R-:W-:Y:S02]  /*1b10*/  MOV R3, 0x583879f ;  /* 0x0583879f00037802 */ /* 0x000fe40000000f00 */
[----:B------:R-:W-:Y:S02]  /*1b20*/  FSEL R2, R2, |R23|, !P0 ;  /* 0x4000001702027208 */ /* 0x000fe40004000000 */
[----:B------:R-:W-:-:S04]  /*1b30*/  FSEL R3, R3, 2.0751738668964484854e-28, P0 ;  /* 0x1183879f03037808 */ /* 0x000fc80000000000 */
[----:B------:R-:W0:Y:S02]  /*1b40*/  MUFU.RCP R2, R2 ;  /* 0x0000000200027308 */ /* 0x000e240000001000 */
[----:B0-----:R-:W-:-:S06]  /*1b50*/  FMUL R3, R2, R3 ;  /* 0x0000000302037220 */ /* 0x001fcc0000400000 */
[----:B------:R-:W0:Y:S02]  /*1b60*/  FRND.TRUNC R32, R3 ;  /* 0x0000000300207307 */ /* 0x000e24000020d000 */
[----:B0-----:R-:W-:-:S05]  /*1b70*/  FFMA R4, -|R23|, R32, 1.2369000118353655847e-35 ;  /* 0x0583879f17047423 */ /* 0x001fca0000000320 */
        /* <DEDUP_REMOVED lines=16> */
.L_x_30:
[----:B------:R-:W-:Y:S05]  /*1c80*/  BSYNC.RECONVERGENT B3 ;  /* 0x0000000000037941 */ /* 0x000fea0003800200 */
.L_x_29:
[----:B------:R-:W-:Y:S01]  /*1c90*/  FFMA R32, -|R23|, R32, 1.2369000118353655847e-35 ;  /* 0x0583879f17207423 */ /* 0x000fe20000000320 */
[----:B------:R-:W-:Y:S06]  /*1ca0*/  BRA `(.L_x_27) ;  /* 0x0000000000787947 */ /* 0x000fec0003800000 */
.L_x_28:
[----:B------:R-:W-:Y:S01]  /*1cb0*/  LOP3.LUT R19, R2, 0xff800000, RZ, 0xc0, !PT ;  /* 0xff80000002137812 */ /* 0x000fe200078ec0ff */
[----:B------:R-:W-:Y:S01]  /*1cc0*/  BSSY.RECONVERGENT B3, `(.L_x_31) ;  /* 0x0000019000037945 */ /* 0x000fe20003800200 */
[----:B------:R-:W-:Y:S02]  /*1cd0*/  HFMA2 R32, -RZ, RZ, 0.250732421875, -0.00011628866195678710938 ;  /* 0x3403879fff207431 */ /* 0x000fe400000001ff */
[----:B------:R-:W-:-:S13]  /*1ce0*/  ISETP.NE.AND P0, PT, R19, 0x11000000, PT ;  /* 0x110000001300780c */ /* 0x000fda0003f05270 */
[----:B------:R-:W-:Y:S05]  /*1cf0*/  @!P0 BRA `(.L_x_32) ;  /* 0x0000000000548947 */ /* 0x000fea0003800000 */
[----:B------:R-:W-:Y:S01]  /*1d00*/  LOP3.LUT R2, R2, 0x7fffff, RZ, 0xc0, !PT ;  /* 0x007fffff02027812 */ /* 0x000fe200078ec0ff */
[----:B------:R-:W-:Y:S01]  /*1d10*/  BSSY.RECONVERGENT B4, `(.L_x_33) ;  /* 0x0000012000047945 */ /* 0x000fe20003800200 */
[----:B------:R-:W-:Y:S02]  /*1d20*/  IMAD.MOV.U32 R3, RZ, RZ, 0x3f83879f ;  /* 0x3f83879fff037424 */ /* 0x000fe400078e00ff */
[----:B------:R-:W-:Y:S02]  /*1d30*/  LOP3.LUT R32, R2, 0x3f800000, RZ, 0xfc, !PT ;  /* 0x3f80000002207812 */ /* 0x000fe400078efcff */
[----:B------:R-:W-:Y:S02]  /*1d40*/  IADD3 R2, PT, PT, -R19, 0x11000000, RZ ;  /* 0x1100000013027810 */ /* 0x000fe40007ffe1ff */
[----:B------:R0:W1:Y:S05]  /*1d50*/  MUFU.RCP R31, R32 ;  /* 0x00000020001f7308 */ /* 0x00006a0000001000 */
.L_x_34:
[----:B------:R-:W-:-:S04]  /*1d60*/  VIMNMX.U32 R4, PT, PT, R2, 0xb800000, PT ;  /* 0x0b80000002047848 */ /* 0x000fc80003fe0000 */
[C---:B------:R-:W-:Y:S02]  /*1d70*/  IADD3 R3, PT, PT, R4.reuse, R3, RZ ;  /* 0x0000000304037210 */ /* 0x040fe40007ffe0ff */
[----:B------:R-:W-:-:S03]  /*1d80*/  IADD3 R2, PT, PT, -R4, R2, RZ ;  /* 0x0000000204027210 */ /* 0x000fc60007ffe1ff */
[----:B-1----:R-:W-:Y:S01]  /*1d90*/  FMUL R18, R31, R3 ;  /* 0x000000031f127220 */ /* 0x002fe20000400000 */
[----:B------:R-:W-:-:S03]  /*1da0*/  ISETP.NE.AND P1, PT, R2, RZ, PT ;  /* 0x000000ff0200720c */ /* 0x000fc60003f25270 */
[----:B------:R-:W-:-:S04]  /*1db0*/  FFMA R5, -R32, R18, R3 ;  /* 0x0000001220057223 */ /* 0x000fc80000000103 */
[----:B------:R-:W-:-:S04]  /*1dc0*/  FFMA R18, R31, R5, R18 ;  /* 0x000000051f127223 */ /* 0x000fc80000000012 */
[----:B------:R-:W-:-:S04]  /*1dd0*/  FFMA R5, -R32, R18, R3 ;  /* 0x0000001220057223 */ /* 0x000fc80000000103 */
[----:B------:R-:W-:-:S04]  /*1de0*/  FFMA.RZ R5, R31, R5, R18 ;  /* 0x000000051f057223 */ /* 0x000fc8000000c012 */
[----:B------:R-:W1:Y:S02]  /*1df0*/  FRND.TRUNC R18, R5 ;  /* 0x0000000500127307 */ /* 0x000e64000020d000 */
[----:B-1----:R-:W-:-:S05]  /*1e00*/  FFMA R3, -R32, R18, R3 ;  /* 0x0000001220037223 */ /* 0x002fca0000000103 */
[----:B------:R-:W-:-:S13]  /*1e10*/  ISETP.NE.AND P0, PT, R3, RZ, PT ;  /* 0x000000ff0300720c */ /* 0x000fda0003f05270 */
[----:B------:R-:W-:Y:S05]  /*1e20*/  @P0 BRA P1, `(.L_x_34) ;  /* 0xfffffffc00cc0947 */ /* 0x000fea000083ffff */
[----:B------:R-:W-:Y:S05]  /*1e30*/  BSYNC.RECONVERGENT B4 ;  /* 0x0000000000047941 */ /* 0x000fea0003800200 */
.L_x_33:
[----:B0-----:R-:W-:-:S07]  /*1e40*/  FMUL R32, R3, 1.1920928955078125e-07 ;  /* 0x3400000003207820 */ /* 0x001fce0000400000 */
.L_x_32:
[----:B------:R-:W-:Y:S05]  /*1e50*/  BSYNC.RECONVERGENT B3 ;  /* 0x0000000000037941 */ /* 0x000fea0003800200 */
.L_x_31:
[----:B------:R-:W-:-:S04]  /*1e60*/  FSETP.GT.AND P0, PT, |R23|, RZ, PT ;  /* 0x000000ff1700720b */ /* 0x000fc80003f04200 */
[----:B------:R-:W-:-:S05]  /*1e70*/  FSEL R3, R19, +QNAN , P0 ;  /* 0x7fffffff13037808 */ /* 0x000fca0000000000 */
[----:B------:R-:W-:-:S07]  /*1e80*/  FMUL R32, R3, R32 ;  /* 0x0000002003207220 */ /* 0x000fce0000400000 */
.L_x_27:
[----:B------:R-:W-:Y:S05]  /*1e90*/  BSYNC.RECONVERGENT B2 ;  /* 0x0000000000027941 */ /* 0x000fea0003800200 */
.L_x_26:
[CC--:B------:R-:W-:Y:S01]  /*1ea0*/  FSETP.NAN.AND P0, PT, |R32|.reuse, |R32|.reuse, PT ;  /* 0x400000202000720b */ /* 0x0c0fe20003f08200 */
[----:B------:R-:W-:Y:S03]  /*1eb0*/  BSSY.RECONVERGENT B2, `(.L_x_35) ;  /* 0x0000043000027945 */ /* 0x000fe60003800200 */
[----:B------:R-:W-:-:S04]  /*1ec0*/  FSEL R32, R32, |R32|, P0 ;  /* 0x4000002020207208 */ /* 0x000fc80000000000 */
[C---:B------:R-:W-:Y:S01]  /*1ed0*/  FSETP.GE.AND P0, PT, |R32|.reuse, 105615, PT ;  /* 0x47ce47802000780b */ /* 0x040fe20003f06200 */
[----:B------:R-:W-:-:S04]  /*1ee0*/  FMUL R2, R32, 0.63661974668502807617 ;  /* 0x3f22f98320027820 */ /* 0x000fc80000400000 */
[----:B------:R-:W0:Y:S02]  /*1ef0*/  F2I.NTZ R5, R2 ;  /* 0x0000000200057305 */ /* 0x000e240000203100 */
[----:B0-----:R-:W-:-:S05]  /*1f00*/  I2FP.F32.S32 R3, R5 ;  /* 0x0000000500037245 */ /* 0x001fca0000201400 */
[----:B------:R-:W-:-:S04]  /*1f10*/  FFMA R4, R3, -1.5707962512969970703, R32 ;  /* 0xbfc90fda03047823 */ /* 0x000fc80000000020 */
[----:B------:R-:W-:-:S04]  /*1f20*/  FFMA R4, R3, -7.5497894158615963534e-08, R4 ;  /* 0xb3a2216803047823 */ /* 0x000fc80000000004 */
[----:B------:R-:W-:Y:S01]  /*1f30*/  FFMA R3, R3, -5.3903029534742383927e-15, R4 ;  /* 0xa7c234c503037823 */ /* 0x000fe20000000004 */
[----:B------:R-:W-:Y:S06]  /*1f40*/  @!P0 BRA `(.L_x_36) ;  /* 0x0000000000e48947 */ /* 0x000fec0003800000 */
[----:B------:R-:W-:-:S13]  /*1f50*/  FSETP.NEU.AND P0, PT, |R32|, +INF , PT ;  /* 0x7f8000002000780b */ /* 0x000fda0003f0d200 */
[----:B------:R-:W-:Y:S01]  /*1f60*/  @!P0 FMUL R3, RZ, R32 ;  /* 0x00000020ff038220 */ /* 0x000fe20000400000 */
[----:B------:R-:W-:Y:S01]  /*1f70*/  @!P0 IMAD.MOV.U32 R5, RZ, RZ, RZ ;  /* 0x000000ffff058224 */ /* 0x000fe200078e00ff */
[----:B------:R-:W-:Y:S06]  /*1f80*/  @!P0 BRA `(.L_x_36) ;  /* 0x0000000000d48947 */ /* 0x000fec0003800000 */
[----:B------:R-:W-:Y:S01]  /*1f90*/  SHF.L.U32 R2, R32, 0x8, RZ ;  /* 0x0000000820027819 */ /* 0x000fe200000006ff */
[----:B------:R-:W-:Y:S01]  /*1fa0*/  IMAD.MOV.U32 R18, RZ, RZ, R1 ;  /* 0x000000ffff127224 */ /* 0x000fe200078e0001 */
[----:B------:R-:W-:Y:S01]  /*1fb0*/  MOV R19, RZ ;  /* 0x000000ff00137202 */ /* 0x000fe20000000f00 */
[----:B------:R-:W0:Y:S01]  /*1fc0*/  LDCU.64 UR8, c[0x4][0x10] ;  /* 0x01000200ff0877ac */ /* 0x000e220008000a00 */
[----:B------:R-:W-:Y:S01]  /*1fd0*/  LOP3.LUT R33, R2, 0x80000000, RZ, 0xfc, !PT ;  /* 0x8000000002217812 */ /* 0x000fe200078efcff */
[----:B------:R-:W-:Y:S01]  /*1fe0*/  UMOV UR5, URZ ;  /* 0x000000ff00057c82 */ /* 0x000fe20008000000 */
[----:B------:R-:W-:-:S05]  /*1ff0*/  UMOV UR4, URZ ;  /* 0x000000ff00047c82 */ /* 0x000fca0008000000 */
.L_x_37:
[----:B------:R-:W-:Y:S02]  /*2000*/  R2UR UR10, R8 ;  /* 0x00000000080a72ca */ /* 0x000fe400000e0000 */
[----:B------:R-:W-:Y:S02]  /*2010*/  R2UR UR11, R9 ;  /* 0x00000000090b72ca */ /* 0x000fe400000e0000 */
[----:B0-----:R-:W-:Y:S02]  /*2020*/  MOV R2, UR8 ;  /* 0x0000000800027c02 */ /* 0x001fe40008000f00 */
[----:B------:R-:W-:-:S09]  /*2030*/  MOV R3, UR9 ;  /* 0x0000000900037c02 */ /* 0x000fd20008000f00 */
[----:B------:R-:W4:Y:S01]  /*2040*/  LDG.E.CONSTANT R2, desc[UR10][R2.64] ;  /* 0x0000000a02027981 */ /* 0x000f22000c1e9900 */
[----:B------:R-:W-:Y:S02]  /*2050*/  UIADD3 UR8, UP0, UPT, UR8, 0x4, URZ ;  /* 0x0000000408087890 */ /* 0x000fe4000ff1e0ff */
[----:B------:R-:W-:Y:S02]  /*2060*/  UIADD3 UR4, UPT, UPT, UR4, 0x1, URZ ;  /* 0x0000000104047890 */ /* 0x000fe4000fffe0ff */
[----:B------:R-:W-:Y:S02]  /*2070*/  UIADD3.X UR9, UPT, UPT, URZ, UR9, URZ, UP0, !UPT ;  /* 0x00000009ff097290 */ /* 0x000fe400087fe4ff */
[----:B------:R-:W-:Y:S01]  /*2080*/  UISETP.NE.AND UP0, UPT, UR4, 0x6, UPT ;  /* 0x000000060400788c */ /* 0x000fe2000bf05270 */
[----:B----4-:R-:W-:-:S03]  /*2090*/  IMAD.WIDE.U32 R4, R2, R33, RZ ;  /* 0x0000002102047225 */ /* 0x010fc600078e00ff */
[----:B------:R-:W-:-:S04]  /*20a0*/  IADD3 R31, P0, PT, R4, R19, RZ ;  /* 0x00000013041f7210 */ /* 0x000fc80007f1e0ff */
[----:B------:R-:W-:Y:S01]  /*20b0*/  IADD3.X R19, PT, PT, R5, UR5, RZ, P0, !PT ;  /* 0x0000000505137c10 */ /* 0x000fe200087fe4ff */
[----:B------:R0:W-:Y:S02]  /*20c0*/  STL [R18], R31 ;  /* 0x0000001f12007387 */ /* 0x0001e40000100800 */
[----:B0-----:R-:W-:Y:S01]  /*20d0*/  VIADD R18, R18, 0x4 ;  /* 0x0000000412127836 */ /* 0x001fe20000000000 */
[----:B------:R-:W-:Y:S06]  /*20e0*/  BRA.U UP0, `(.L_x_37) ;  /* 0xfffffffd00c47547 */ /* 0x000fec000b83ffff */
[----:B------:R-:W-:Y:S01]  /*20f0*/  SHF.R.U32.HI R5, RZ, 0x17, R32 ;  /* 0x00000017ff057819 */ /* 0x000fe20000011620 */
[----:B------:R0:W-:Y:S03]  /*2100*/  STL [R1+0x18], R19 ;  /* 0x0000181301007387 */ /* 0x0001e60000100800 */
[C---:B------:R-:W-:Y:S02]  /*2110*/  LOP3.LUT R2, R5.reuse, 0xe0, RZ, 0xc0, !PT ;  /* 0x000000e005027812 */ /* 0x040fe400078ec0ff */
[----:B------:R-:W-:Y:S02]  /*2120*/  LOP3.LUT P0, RZ, R5, 0x1f, RZ, 0xc0, !PT ;  /* 0x0000001f05ff7812 */ /* 0x000fe4000780c0ff */
[----:B------:R-:W-:-:S04]  /*2130*/  IADD3 R2, PT, PT, R2, -0x80, RZ ;  /* 0xffffff8002027810 */ /* 0x000fc80007ffe0ff */
[----:B------:R-:W-:-:S05]  /*2140*/  SHF.R.U32.HI R2, RZ, 0x5, R2 ;  /* 0x00000005ff027819 */ /* 0x000fca0000011602 */
[----:B------:R-:W-:-:S05]  /*2150*/  IMAD R31, R2, -0x4, R1 ;  /* 0xfffffffc021f7824 */ /* 0x000fca00078e0201 */
[----:B------:R-:W4:Y:S04]  /*2160*/  LDL R4, [R31+0x18] ;  /* 0x000018001f047983 */ /* 0x000f280000100800 */
[----:B------:R-:W4:Y:S04]  /*2170*/  LDL R3, [R31+0x14] ;  /* 0x000014001f037983 */ /* 0x000f280000100800 */
[----:B------:R-:W5:Y:S01]  /*2180*/  @P0 LDL R2, [R31+0x10] ;  /* 0x000010001f020983 */ /* 0x000f620000100800 */
[----:B------:R-:W-:Y:S01]  /*2190*/  LOP3.LUT R5, R5, 0x1f, RZ, 0xc0, !PT ;  /* 0x0000001f05057812 */ /* 0x000fe200078ec0ff */
[----:B------:R-:W-:Y:S01]  /*21a0*/  UMOV UR4, 0x54442d19 ;  /* 0x54442d1900047882 */ /* 0x000fe20000000000 */
[----:B------:R-:W-:-:S02]  /*21b0*/  UMOV UR5, 0x3bf921fb ;  /* 0x3bf921fb00057882 */ /* 0x000fc40000000000 */
[-C--:B----4-:R-:W-:Y:S02]  /*21c0*/  @P0 SHF.L.W.U32.HI R4, R3, R5.reuse, R4 ;  /* 0x0000000503040219 */ /* 0x090fe40000010e04 */
[----:B-----5:R-:W-:Y:S02]  /*21d0*/  @P0 SHF.L.W.U32.HI R3, R2, R5, R3 ;  /* 0x0000000502030219 */ /* 0x020fe40000010e03 */
[----:B------:R-:W-:Y:S02]  /*21e0*/  ISETP.GE.AND P0, PT, R32, RZ, PT ;  /* 0x000000ff2000720c */ /* 0x000fe40003f06270 */
[C---:B------:R-:W-:Y:S02]  /*21f0*/  SHF.L.W.U32.HI R5, R3.reuse, 0x2, R4 ;  /* 0x0000000203057819 */ /* 0x040fe40000010e04 */
[----:B------:R-:W-:Y:S02]  /*2200*/  SHF.L.U32 R3, R3, 0x2, RZ ;  /* 0x0000000203037819 */ /* 0x000fe400000006ff */
[----:B------:R-:W-:-:S02]  /*2210*/  SHF.R.S32.HI R18, RZ, 0x1f, R5 ;  /* 0x0000001fff127819 */ /* 0x000fc40000011405 */
[----:B------:R-:W-:Y:S02]  /*2220*/  SHF.R.U32.HI R4, RZ, 0x1e, R4 ;  /* 0x0000001eff047819 */ /* 0x000fe40000011604 */
[C---:B------:R-:W-:Y:S02]  /*2230*/  LOP3.LUT R2, R18.reuse, R3, RZ, 0x3c, !PT ;  /* 0x0000000312027212 */ /* 0x040fe400078e3cff */
[----:B------:R-:W-:Y:S02]  /*2240*/  LOP3.LUT R3, R18, R5, RZ, 0x3c, !PT ;  /* 0x0000000512037212 */ /* 0x000fe400078e3cff */
[C---:B------:R-:W-:Y:S02]  /*2250*/  LOP3.LUT R32, R5.reuse, R32, RZ, 0x3c, !PT ;  /* 0x0000002005207212 */ /* 0x040fe400078e3cff */
[----:B------:R-:W-:Y:S02]  /*2260*/  LEA.HI R5, R5, R4, RZ, 0x1 ;  /* 0x0000000405057211 */ /* 0x000fe400078f08ff */
[----:B------:R-:W0:Y:S01]  /*2270*/  I2F.F64.S64 R2, R2 ;  /* 0x0000000200027312 */ /* 0x000e220000301c00 */
[----:B------:R-:W-:-:S02]  /*2280*/  ISETP.GE.AND P1, PT, R32, RZ, PT ;  /* 0x000000ff2000720c */ /* 0x000fc40003f26270 */
[----:B------:R-:W-:-:S05]  /*2290*/  IMAD.MOV R4, RZ, RZ, -R5 ;  /* 0x000000ffff047224 */ /* 0x000fca00078e0a05 */
[----:B------:R-:W-:Y:S01]  /*22a0*/  @!P0 MOV R5, R4 ;  /* 0x0000000400058202 */ /* 0x000fe20000000f00 */
[----:B0-----:R-:W-:-:S10]  /*22b0*/  DMUL R18, R2, UR4 ;  /* 0x0000000402127c28 */ /* 0x001fd40008000000 */
[----:B------:R-:W0:Y:S02]  /*22c0*/  F2F.F32.F64 R18, R18 ;  /* 0x0000001200127310 */ /* 0x000e240000301000 */
[----:B0-----:R-:W-:-:S07]  /*22d0*/  FSEL R3, -R18, R18, !P1 ;  /* 0x0000001212037208 */ /* 0x001fce0004800100 */
.L_x_36:
[----:B------:R-:W-:Y:S05]  /*22e0*/  BSYNC.RECONVERGENT B2 ;  /* 0x0000000000027941 */ /* 0x000fea0003800200 */
.L_x_35:
[----:B------:R-:W-:Y:S01]  /*22f0*/  HFMA2 R2, -RZ, RZ, 0.487060546875, -0.0625 ;  /* 0x37cbac00ff027431 */ /* 0x000fe200000001ff */
[----:B------:R-:W-:Y:S01]  /*2300*/  LOP3.LUT R4, R5, 0x1, RZ, 0xc0, !PT ;  /* 0x0000000105047812 */ /* 0x000fe200078ec0ff */
[----:B------:R-:W-:Y:S01]  /*2310*/  FMUL R19, R3, R3 ;  /* 0x0000000303137220 */ /* 0x000fe20000400000 */
[----:B------:R-:W-:Y:S01]  /*2320*/  IADD3 R5, PT, PT, R5, 0x1, RZ ;  /* 0x0000000105057810 */ /* 0x000fe20007ffe0ff */
[----:B------:R-:W0:Y:S01]  /*2330*/  LDCU.64 UR4, c[0x0][0x3d8] ;  /* 0x00007b00ff0477ac */ /* 0x000e220008000a00 */
[----:B------:R-:W-:Y:S01]  /*2340*/  ISETP.NE.U32.AND P0, PT, R4, 0x1, PT ;  /* 0x000000010400780c */ /* 0x000fe20003f05070 */
[----:B------:R-:W-:Y:S01]  /*2350*/  IMAD.MOV.U32 R4, RZ, RZ, 0x3c0885e4 ;  /* 0x3c0885e4ff047424 */ /* 0x000fe200078e00ff */
[----:B------:R-:W-:Y:S01]  /*2360*/  MOV R18, 0x3e2aaaa8 ;  /* 0x3e2aaaa800127802 */ /* 0x000fe20000000f00 */
[----:B------:R-:W-:Y:S01]  /*2370*/  BSSY.RECONVERGENT B2, `(.L_x_25) ;  /* 0x000002e000027945 */ /* 0x000fe20003800200 */
[----:B------:R-:W-:Y:S01]  /*2380*/  LOP3.LUT P1, RZ, R5, 0x2, RZ, 0xc0, !PT ;  /* 0x0000000205ff7812 */ /* 0x000fe2000782c0ff */
[----:B------:R-:W-:Y:S01]  /*2390*/  FFMA R2, R19, R2, -0.0013887860113754868507 ;  /* 0xbab607ed13027423 */ /* 0x000fe20000000002 */
[----:B------:R-:W-:Y:S01]  /*23a0*/  FSEL R4, R4, 0.041666727513074874878, !P0 ;  /* 0x3d2aaabb04047808 */ /* 0x000fe20004000000 */
[----:B------:R-:W1:Y:S01]  /*23b0*/  LDC R5, c[0x0][0x3d4] ;  /* 0x0000f500ff057b82 */ /* 0x000e620000000800 */
[----:B------:R-:W-:-:S02]  /*23c0*/  FSEL R18, -R18, -0.4999999701976776123, !P0 ;  /* 0xbeffffff12127808 */ /* 0x000fc40004000100 */
[----:B------:R-:W-:-:S05]  /*23d0*/  FSEL R2, R2, -0.00019574658654164522886, P0 ;  /* 0xb94d415302027808 */ /* 0x000fca0000000000 */
[----:B------:R-:W-:Y:S01]  /*23e0*/  FFMA R4, R19, R2, R4 ;  /* 0x0000000213047223 */ /* 0x000fe20000000004 */
[----:B------:R-:W-:-:S03]  /*23f0*/  FSEL R2, R3, 1, !P0 ;  /* 0x3f80000003027808 */ /* 0x000fc60004000000 */
[C---:B------:R-:W-:Y:S02]  /*2400*/  FFMA R4, R19.reuse, R4, R18 ;  /* 0x0000000413047223 */ /* 0x040fe40000000012 */
[----:B------:R-:W-:Y:S01]  /*2410*/  FFMA R19, R19, R2, RZ ;  /* 0x0000000213137223 */ /* 0x000fe200000000ff */
[----:B------:R-:W4:Y:S03]  /*2420*/  MUFU.RCP R18, R25 ;  /* 0x0000001900127308 */ /* 0x000f260000001000 */
[----:B------:R-:W-:Y:S01]  /*2430*/  FFMA R2, R19, R4, R2 ;  /* 0x0000000413027223 */ /* 0x000fe20000000002 */
[----:B------:R-:W-:-:S03]  /*2440*/  IMAD.MOV.U32 R4, RZ, RZ, 0x42fc0000 ;  /* 0x42fc0000ff047424 */ /* 0x000fc600078e00ff */
[----:B------:R-:W-:-:S04]  /*2450*/  @P1 FADD R2, RZ, -R2 ;  /* 0x80000002ff021221 */ /* 0x000fc80000000000 */
[----:B0-----:R-:W-:-:S04]  /*2460*/  FADD R2, R2, UR5 ;  /* 0x0000000502027e21 */ /* 0x001fc80008000000 */
[----:B-1----:R-:W-:Y:S01]  /*2470*/  FFMA R2, R5, UR4, R2 ;  /* 0x0000000405027c23 */ /* 0x002fe20008000002 */
[----:B----4-:R-:W-:-:S03]  /*2480*/  FFMA R19, -R25, R18, 1 ;  /* 0x3f80000019137423 */ /* 0x010fc60000000112 */
[----:B------:R-:W-:Y:S01]  /*2490*/  FMUL R3, |R2|, 1.4426950216293334961 ;  /* 0x3fb8aa3b02037820 */ /* 0x000fe20000400200 */
[----:B------:R-:W-:-:S05]  /*24a0*/  FFMA R18, R18, R19, R18 ;  /* 0x0000001312127223 */ /* 0x000fca0000000012 */
[----:B------:R-:W0:Y:S02]  /*24b0*/  FRND.TRUNC R3, R3 ;  /* 0x0000000300037307 */ /* 0x000e24000020d000 */
[----:B0-----:R-:W-:Y:S02]  /*24c0*/  FSETP.GT.AND P0, PT, |R3|, 126, PT ;  /* 0x42fc00000300780b */ /* 0x001fe40003f04200 */
[----:B------:R-:W-:-:S04]  /*24d0*/  LOP3.LUT R4, R4, 0x80000000, R3, 0xb8, !PT ;  /* 0x8000000004047812 */ /* 0x000fc800078eb803 */
[----:B------:R-:W-:Y:S01]  /*24e0*/  FSEL R5, R4, R3, P0 ;  /* 0x0000000304057208 */ /* 0x000fe20000000000 */
[----:B------:R-:W-:-:S04]  /*24f0*/  HFMA2 R3, -RZ, RZ, 0, 0.076904296875 ;  /* 0x00002cecff037431 */ /* 0x000fc800000001ff */
[----:B------:R-:W-:-:S04]  /*2500*/  FFMA R2, R5, -0.69314718246459960938, |R2| ;  /* 0xbf31721805027823 */ /* 0x000fc80000000402 */
[C---:B------:R-:W-:Y:S01]  /*2510*/  FFMA R2, R5.reuse, 1.9046542121259335545e-09, R2 ;  /* 0x3102e30805027823 */ /* 0x040fe20000000002 */
[----:B------:R-:W-:-:S03]  /*2520*/  FADD R5, R5, 12583037 ;  /* 0x4b40007d05057421 */ /* 0x000fc60000000000 */
[----:B------:R-:W-:Y:S02]  /*2530*/  FMUL R2, R2, 1.4426950216293334961 ;  /* 0x3fb8aa3b02027820 */ /* 0x000fe40000400000 */
[----:B------:R-:W-:-:S04]  /*2540*/  SHF.L.U32 R5, R5, 0x17, RZ ;  /* 0x0000001705057819 */ /* 0x000fc800000006ff */
[----:B------:R-:W0:Y:S02]  /*2550*/  MUFU.EX2 R2, R2 ;  /* 0x0000000200027308 */ /* 0x000e240000000800 */
[----:B0-----:R-:W-:-:S06]  /*2560*/  FMUL R5, R5, R2 ;  /* 0x0000000205057220 */ /* 0x001fcc0000400000 */
[----:B------:R-:W0:Y:S02]  /*2570*/  MUFU.RCP R4, R5 ;  /* 0x0000000500047308 */ /* 0x000e240000001000 */
[----:B0-----:R-:W-:-:S04]  /*2580*/  FMUL.FTZ R4, R4, 0.125 ;  /* 0x3e00000004047820 */ /* 0x001fc80000410000 */
[----:B------:R-:W-:-:S04]  /*2590*/  FFMA R4, R5, 2, R4 ;  /* 0x4000000005047823 */ /* 0x000fc80000000004 */
[----:B------:R-:W-:-:S04]  /*25a0*/  FFMA R3, R4, -R3, -1.8061999604526452826e-21 ;  /* 0x9d0878fd04037423 */ /* 0x000fc80000000803 */
[----:B------:R-:W-:-:S04]  /*25b0*/  FMUL R3, R28, R3 ;  /* 0x000000031c037220 */ /* 0x000fc80000400000 */
[----:B------:R-:W0:Y:S01]  /*25c0*/  FCHK P0, R3, R25 ;  /* 0x0000001903007302 */ /* 0x000e220000000000 */
[----:B------:R-:W-:-:S04]  /*25d0*/  FFMA R19, R3, R18, RZ ;  /* 0x0000001203137223 */ /* 0x000fc800000000ff */
[----:B------:R-:W-:-:S04]  /*25e0*/  FFMA R2, -R25, R19, R3 ;  /* 0x0000001319027223 */ /* 0x000fc80000000103 */
[----:B------:R-:W-:Y:S01]  /*25f0*/  FFMA R2, R18, R2, R19 ;  /* 0x0000000212027223 */ /* 0x000fe20000000013 */
[----:B0-----:R-:W-:Y:S06]  /*2600*/  @!P0 BRA `(.L_x_38) ;  /* 0x0000000000108947 */ /* 0x001fec0003800000 */
[----:B------:R-:W-:Y:S01]  /*2610*/  IMAD.MOV.U32 R4, RZ, RZ, R25 ;  /* 0x000000ffff047224 */ /* 0x000fe200078e0019 */
[----:B------:R-:W-:-:S07]  /*2620*/  MOV R18, 0x2640 ;  /* 0x0000264000127802 */ /* 0x000fce0000000f00 */
[----:B--23--:R-:W-:Y:S05]  /*2630*/  CALL.REL.NOINC `($__internal_0_$__cuda_sm3x_div_rn_noftz_f32_slowpath) ;  /* 0x0000000000487944 */ /* 0x00cfea0003c00000 */
[----:B------:R-:W-:-:S07]  /*2640*/  MOV R2, R3 ;  /* 0x0000000300027202 */ /* 0x000fce0000000f00 */
.L_x_38:
[----:B------:R-:W-:Y:S05]  /*2650*/  BSYNC.RECONVERGENT B2 ;  /* 0x0000000000027941 */ /* 0x000fea0003800200 */
.L_x_25:
[----:B------:R-:W-:Y:S05]  /*2660*/  BSYNC.RECONVERGENT B1 ;  /* 0x0000000000017941 */ /* 0x000fea0003800200 */
.L_x_24:
[----:B------:R-:W-:-:S13]  /*2670*/  ISETP.NE.AND P0, PT, R30, RZ, PT ;  /* 0x000000ff1e00720c */ /* 0x000fda0003f05270 */
[----:B------:R-:W-:Y:S05]  /*2680*/  @P0 BRA `(.L_x_39) ;  /* 0xffffffe8003c0947 */ /* 0x000fea000383ffff */
.L_x_2:
[----:B------:R-:W-:Y:S05]  /*2690*/  BSYNC.RECONVERGENT B0 ;  /* 0x0000000000007941 */ /* 0x000fea0003800200 */
.L_x_1:
[----:B------:R-:W0:Y:S01]  /*26a0*/  F2F.F64.F32 R2, R2 ;  /* 0x0000000200027310 */ /* 0x000e220000201800 */
[----:B------:R-:W-:Y:S01]  /*26b0*/  MOV R0, 0x0 ;  /* 0x0000000000007802 */ /* 0x000fe20000000f00 */
[----:B------:R-:W1:Y:S01]  /*26c0*/  LDCU.64 UR4, c[0x4][0x8] ;  /* 0x01000100ff0477ac */ /* 0x000e620008000a00 */
[----:B---3--:R-:W-:Y:S02]  /*26d0*/  IADD3 R6, P0, P1, R1, 0x20, R6 ;  /* 0x0000002001067810 */ /* 0x008fe4000791e006 */
[----:B------:R3:W4:Y:S02]  /*26e0*/  LDC.64 R8, c[0x4][R0] ;  /* 0x0100000000087b82 */ /* 0x0007240000000a00 */
[----:B------:R-:W-:Y:S01]  /*26f0*/  IADD3.X R7, PT, PT, RZ, UR6, RZ, P0, P1 ;  /* 0x00000006ff077c10 */ /* 0x000fe200087e24ff */
[----:B0-----:R3:W-:Y:S01]  /*2700*/  STL.64 [R1+0x20], R2 ;  /* 0x0000200201007387 */ /* 0x0017e20000100a00 */
[----:B-1----:R-:W-:Y:S01]  /*2710*/  MOV R4, UR4 ;  /* 0x0000000400047c02 */ /* 0x002fe20008000f00 */
[----:B------:R-:W-:-:S07]  /*2720*/  IMAD.U32 R5, RZ, RZ, UR5 ;  /* 0x00000005ff057e24 */ /* 0x000fce000f8e00ff */
[----:B------:R-:W-:-:S07]  /*2730*/  LEPC R20, `(.L_x_40) ;  /* 0x000000001014794e */ /* 0x000fce0000000000 */
[----:B--234-:R-:W-:Y:S05]  /*2740*/  CALL.ABS.NOINC R8 ;  /* 0x0000000008007343 */ /* 0x01cfea0003c00000 */
.L_x_40:
[----:B------:R-:W-:Y:S05]  /*2750*/  EXIT ;  /* 0x000000000000794d */ /* 0x000fea0003800000 */
        .weak           $__internal_0_$__cuda_sm3x_div_rn_noftz_f32_slowpath
        .type           $__internal_0_$__cuda_sm3x_div_rn_noftz_f32_slowpath,@function
        .size           $__internal_0_$__cuda_sm3x_div_rn_noftz_f32_slowpath,(.L_x_53 - $__internal_0_$__cuda_sm3x_div_rn_noftz_f32_slowpath)
$__internal_0_$__cuda_sm3x_div_rn_noftz_f32_slowpath:
[----:B------:R-:W-:Y:S01]  /*2760*/  SHF.R.U32.HI R31, RZ, 0x17, R4 ;  /* 0x00000017ff1f7819 */ /* 0x000fe20000011604 */
[----:B------:R-:W-:Y:S01]  /*2770*/  BSSY.RECONVERGENT B3, `(.L_x_41) ;  /* 0x0000064000037945 */ /* 0x000fe20003800200 */
[----:B------:R-:W-:Y:S02]  /*2780*/  SHF.R.U32.HI R36, RZ, 0x17, R3 ;  /* 0x00000017ff247819 */ /* 0x000fe40000011603 */
[----:B------:R-:W-:Y:S02]  /*2790*/  LOP3.LUT R31, R31, 0xff, RZ, 0xc0, !PT ;  /* 0x000000ff1f1f7812 */ /* 0x000fe400078ec0ff */
[----:B------:R-:W-:Y:S02]  /*27a0*/  LOP3.LUT R36, R36, 0xff, RZ, 0xc0, !PT ;  /* 0x000000ff24247812 */ /* 0x000fe400078ec0ff */
[----:B------:R-:W-:Y:S02]  /*27b0*/  IADD3 R35, PT, PT, R31, -0x1, RZ ;  /* 0xffffffff1f237810 */ /* 0x000fe40007ffe0ff */
[----:B------:R-:W-:-:S02]  /*27c0*/  IADD3 R33, PT, PT, R36, -0x1, RZ ;  /* 0xffffffff24217810 */ /* 0x000fc40007ffe0ff */
[----:B------:R-:W-:-:S04]  /*27d0*/  ISETP.GT.U32.AND P3, PT, R35, 0xfd, PT ;  /* 0x000000fd2300780c */ /* 0x000fc80003f64070 */
[----:B------:R-:W-:-:S13]  /*27e0*/  ISETP.GT.U32.OR P3, PT, R33, 0xfd, P3 ;  /* 0x000000fd2100780c */ /* 0x000fda0001f64470 */
[----:B------:R-:W-:Y:S01]  /*27f0*/  @!P3 IMAD.MOV.U32 R5, RZ, RZ, RZ ;  /* 0x000000ffff05b224 */ /* 0x000fe200078e00ff */
[----:B------:R-:W-:Y:S06]  /*2800*/  @!P3 BRA `(.L_x_42) ;  /* 0x000000000064b947 */ /* 0x000fec0003800000 */
[----:B------:R-:W-:-:S13]  /*2810*/  FSETP.GTU.FTZ.AND P3, PT, |R3|, +INF , PT ;  /* 0x7f8000000300780b */ /* 0x000fda0003f7c200 */
[----:B------:R-:W-:Y:S05]  /*2820*/  @P3 BRA `(.L_x_43) ;  /* 0x00000004005c3947 */ /* 0x000fea0003800000 */
[----:B------:R-:W-:-:S13]  /*2830*/  FSETP.GTU.FTZ.AND P3, PT, |R4|, +INF , PT ;  /* 0x7f8000000400780b */ /* 0x000fda0003f7c200 */
[----:B------:R-:W-:Y:S05]  /*2840*/  @P3 BRA `(.L_x_43) ;  /* 0x0000000400543947 */ /* 0x000fea0003800000 */
[----:B------:R-:W-:-:S13]  /*2850*/  LOP3.LUT P3, RZ, R4, 0x7fffffff, R3, 0xc8, !PT ;  /* 0x7fffffff04ff7812 */ /* 0x000fda000786c803 */
[----:B------:R-:W-:Y:S05]  /*2860*/  @!P3 BRA `(.L_x_44) ;  /* 0x000000040044b947 */ /* 0x000fea0003800000 */
[----:B------:R-:W-:-:S05]  /*2870*/  FADD.FTZ R5, |R3|, -RZ ;  /* 0x800000ff03057221 */ /* 0x000fca0000010200 */
[C---:B------:R-:W-:Y:S02]  /*2880*/  FSETP.NEU.FTZ.AND P3, PT, R5.reuse, +INF , PT ;  /* 0x7f8000000500780b */ /* 0x040fe40003f7d000 */
[----:B------:R-:W-:Y:S01]  /*2890*/  FSETP.NEU.FTZ.AND P5, PT, R5, +INF , PT ;  /* 0x7f8000000500780b */ /* 0x000fe20003fbd000 */
[----:B------:R-:W-:-:S05]  /*28a0*/  FADD.FTZ R5, |R4|, -RZ ;  /* 0x800000ff04057221 */ /* 0x000fca0000010200 */
[----:B------:R-:W-:-:S13]  /*28b0*/  FSETP.NEU.FTZ.AND P4, PT, R5, +INF , PT ;  /* 0x7f8000000500780b */ /* 0x000fda0003f9d000 */
[----:B------:R-:W-:Y:S05]  /*28c0*/  @!P4 BRA !P5, `(.L_x_44) ;  /* 0x00000004002cc947 */ /* 0x000fea0006800000 */
[----:B------:R-:W-:-:S04]  /*28d0*/  LOP3.LUT P5, RZ, R3, 0x7fffffff, RZ, 0xc0, !PT ;  /* 0x7fffffff03ff7812 */ /* 0x000fc800078ac0ff */
[----:B------:R-:W-:-:S13]  /*28e0*/  PLOP3.LUT P5, PT, P4, P5, PT, 0x2f, 0xf2 ;  /* 0x0000000000f2781c */ /* 0x000fda00027aa577 */
[----:B------:R-:W-:Y:S05]  /*28f0*/  @P5 BRA `(.L_x_45) ;  /* 0x0000000400185947 */ /* 0x000fea0003800000 */
[----:B------:R-:W-:-:S04]  /*2900*/  LOP3.LUT P4, RZ, R4, 0x7fffffff, RZ, 0xc0, !PT ;  /* 0x7fffffff04ff7812 */ /* 0x000fc8000788c0ff */
[----:B------:R-:W-:-:S13]  /*2910*/  PLOP3.LUT P3, PT, P3, P4, PT, 0x2f, 0xf2 ;  /* 0x0000000000f2781c */ /* 0x000fda0001f68577 */
[----:B------:R-:W-:Y:S05]  /*2920*/  @P3 BRA `(.L_x_46) ;  /* 0x0000000400003947 */ /* 0x000fea0003800000 */
[----:B------:R-:W-:Y:S02]  /*2930*/  ISETP.GE.AND P3, PT, R33, RZ, PT ;  /* 0x000000ff2100720c */ /* 0x000fe40003f66270 */
[----:B------:R-:W-:-:S11]  /*2940*/  ISETP.GE.AND P4, PT, R35, RZ, PT ;  /* 0x000000ff2300720c */ /* 0x000fd60003f86270 */
[----:B------:R-:W-:Y:S01]  /*2950*/  @P3 MOV R5, RZ ;  /* 0x000000ff00053202 */ /* 0x000fe20000000f00 */
[----:B------:R-:W-:Y:S01]  /*2960*/  @!P3 FFMA R3, R3, 1.84467440737095516160e+19, RZ ;  /* 0x5f8000000303b823 */ /* 0x000fe200000000ff */
[----:B------:R-:W-:Y:S01]  /*2970*/  @!P3 MOV R5, 0xffffffc0 ;  /* 0xffffffc00005b802 */ /* 0x000fe20000000f00 */
[----:B------:R-:W-:-:S04]  /*2980*/  @!P4 FFMA R4, R4, 1.84467440737095516160e+19, RZ ;  /* 0x5f8000000404c823 */ /* 0x000fc800000000ff */
[----:B------:R-:W-:-:S07]  /*2990*/  @!P4 VIADD R5, R5, 0x40 ;  /* 0x000000400505c836 */ /* 0x000fce0000000000 */
.L_x_42:
[----:B------:R-:W-:Y:S01]  /*29a0*/  LEA R33, R31, 0xc0800000, 0x17 ;  /* 0xc08000001f217811 */ /* 0x000fe200078eb8ff */
[----:B------:R-:W-:Y:S01]  /*29b0*/  BSSY.RECONVERGENT B4, `(.L_x_47) ;  /* 0x0000036000047945 */ /* 0x000fe20003800200 */
[----:B------:R-:W-:Y:S02]  /*29c0*/  IADD3 R36, PT, PT, R36, -0x7f, RZ ;  /* 0xffffff8124247810 */ /* 0x000fe40007ffe0ff */
[----:B------:R-:W-:-:S03]  /*29d0*/  IADD3 R35, PT, PT, -R33, R4, RZ ;  /* 0x0000000421237210 */ /* 0x000fc60007ffe1ff */
[C---:B------:R-:W-:Y:S01]  /*29e0*/  IMAD R3, R36.reuse, -0x800000, R3 ;  /* 0xff80000024037824 */ /* 0x040fe200078e0203 */
[----:B------:R-:W0:Y:S01]  /*29f0*/  MUFU.RCP R33, R35 ;  /* 0x0000002300217308 */ /* 0x000e220000001000 */
[----:B------:R-:W-:Y:S01]  /*2a00*/  FADD.FTZ R38, -R35, -RZ ;  /* 0x800000ff23267221 */ /* 0x000fe20000010100 */
[----:B------:R-:W-:-:S05]  /*2a10*/  IADD3 R36, PT, PT, R36, 0x7f, -R31 ;  /* 0x0000007f24247810 */ /* 0x000fca0007ffe81f */
[----:B------:R-:W-:Y:S02]  /*2a20*/  IMAD.IADD R36, R36, 0x1, R5 ;  /* 0x0000000124247824 */ /* 0x000fe400078e0205 */
[----:B0-----:R-:W-:-:S04]  /*2a30*/  FFMA R4, R33, R38, 1 ;  /* 0x3f80000021047423 */ /* 0x001fc80000000026 */
[----:B------:R-:W-:-:S04]  /*2a40*/  FFMA R4, R33, R4, R33 ;  /* 0x0000000421047223 */ /* 0x000fc80000000021 */
[----:B------:R-:W-:-:S04]  /*2a50*/  FFMA R33, R3, R4, RZ ;  /* 0x0000000403217223 */ /* 0x000fc800000000ff */
[----:B------:R-:W-:-:S04]  /*2a60*/  FFMA R37, R38, R33, R3 ;  /* 0x0000002126257223 */ /* 0x000fc80000000003 */
[----:B------:R-:W-:-:S04]  /*2a70*/  FFMA R33, R4, R37, R33 ;  /* 0x0000002504217223 */ /* 0x000fc80000000021 */
[----:B------:R-:W-:-:S04]  /*2a80*/  FFMA R38, R38, R33, R3 ;  /* 0x0000002126267223 */ /* 0x000fc80000000003 */
[----:B------:R-:W-:-:S05]  /*2a90*/  FFMA R3, R4, R38, R33 ;  /* 0x0000002604037223 */ /* 0x000fca0000000021 */
[----:B------:R-:W-:-:S04]  /*2aa0*/  SHF.R.U32.HI R5, RZ, 0x17, R3 ;  /* 0x00000017ff057819 */ /* 0x000fc80000011603 */
[----:B------:R-:W-:-:S04]  /*2ab0*/  LOP3.LUT R5, R5, 0xff, RZ, 0xc0, !PT ;  /* 0x000000ff05057812 */ /* 0x000fc800078ec0ff */
[----:B------:R-:W-:-:S04]  /*2ac0*/  IADD3 R31, PT, PT, R5, R36, RZ ;  /* 0x00000024051f7210 */ /* 0x000fc80007ffe0ff */
[----:B------:R-:W-:-:S04]  /*2ad0*/  IADD3 R5, PT, PT, R31, -0x1, RZ ;  /* 0xffffffff1f057810 */ /* 0x000fc80007ffe0ff */
[----:B------:R-:W-:-:S13]  /*2ae0*/  ISETP.GE.U32.AND P3, PT, R5, 0xfe, PT ;  /* 0x000000fe0500780c */ /* 0x000fda0003f66070 */
[----:B------:R-:W-:Y:S05]  /*2af0*/  @!P3 BRA `(.L_x_48) ;  /* 0x000000000080b947 */ /* 0x000fea0003800000 */
[----:B------:R-:W-:-:S13]  /*2b00*/  ISETP.GT.AND P3, PT, R31, 0xfe, PT ;  /* 0x000000fe1f00780c */ /* 0x000fda0003f64270 */
[----:B------:R-:W-:Y:S05]  /*2b10*/  @P3 BRA `(.L_x_49) ;  /* 0x00000000006c3947 */ /* 0x000fea0003800000 */
[----:B------:R-:W-:-:S13]  /*2b20*/  ISETP.GE.AND P3, PT, R31, 0x1, PT ;  /* 0x000000011f00780c */ /* 0x000fda0003f66270 */
[----:B------:R-:W-:Y:S05]  /*2b30*/  @P3 BRA `(.L_x_50) ;  /* 0x0000000000743947 */ /* 0x000fea0003800000 */
[----:B------:R-:W-:Y:S02]  /*2b40*/  ISETP.GE.AND P3, PT, R31, -0x18, PT ;  /* 0xffffffe81f00780c */ /* 0x000fe40003f66270 */
[----:B------:R-:W-:-:S11]  /*2b50*/  LOP3.LUT R3, R3, 0x80000000, RZ, 0xc0, !PT ;  /* 0x8000000003037812 */ /* 0x000fd600078ec0ff */
[----:B------:R-:W-:Y:S05]  /*2b60*/  @!P3 BRA `(.L_x_50) ;  /* 0x000000000068b947 */ /* 0x000fea0003800000 */
[CCC-:B------:R-:W-:Y:S01]  /*2b70*/  FFMA.RZ R35, R4.reuse, R38.reuse, R33.reuse ;  /* 0x0000002604237223 */ /* 0x1c0fe2000000c021 */
[C---:B------:R-:W-:Y:S02]  /*2b80*/  VIADD R36, R31.reuse, 0x20 ;  /* 0x000000201f247836 */ /* 0x040fe40000000000 */
[CCC-:B------:R-:W-:Y:S01]  /*2b90*/  FFMA.RP R5, R4.reuse, R38.reuse, R33.reuse ;  /* 0x0000002604057223 */ /* 0x1c0fe20000008021 */
[----:B------:R-:W-:Y:S01]  /*2ba0*/  FFMA.RM R4, R4, R38, R33 ;  /* 0x0000002604047223 */ /* 0x000fe20000004021 */
[----:B------:R-:W-:Y:S02]  /*2bb0*/  ISETP.NE.AND P3, PT, R31, RZ, PT ;  /* 0x000000ff1f00720c */ /* 0x000fe40003f65270 */
[----:B------:R-:W-:Y:S02]  /*2bc0*/  LOP3.LUT R35, R35, 0x7fffff, RZ, 0xc0, !PT ;  /* 0x007fffff23237812 */ /* 0x000fe400078ec0ff */
[----:B------:R-:W-:Y:S02]  /*2bd0*/  ISETP.NE.AND P4, PT, R31, RZ, PT ;  /* 0x000000ff1f00720c */ /* 0x000fe40003f85270 */
[----:B------:R-:W-:-:S02]  /*2be0*/  LOP3.LUT R35, R35, 0x800000, RZ, 0xfc, !PT ;  /* 0x0080000023237812 */ /* 0x000fc400078efcff */
[----:B------:R-:W-:Y:S02]  /*2bf0*/  IADD3 R31, PT, PT, -R31, RZ, RZ ;  /* 0x000000ff1f1f7210 */ /* 0x000fe40007ffe1ff */
[----:B------:R-:W-:Y:S02]  /*2c00*/  SHF.L.U32 R36, R35, R36, RZ ;  /* 0x0000002423247219 */ /* 0x000fe400000006ff */
[----:B------:R-:W-:Y:S02]  /*2c10*/  FSETP.NEU.FTZ.AND P5, PT, R5, R4, PT ;  /* 0x000000040500720b */ /* 0x000fe40003fbd000 */
[----:B------:R-:W-:Y:S02]  /*2c20*/  SEL R4, R31, RZ, P3 ;  /* 0x000000ff1f047207 */ /* 0x000fe40001800000 */
[----:B------:R-:W-:Y:S02]  /*2c30*/  ISETP.NE.AND P4, PT, R36, RZ, P4 ;  /* 0x000000ff2400720c */ /* 0x000fe40002785270 */
[----:B------:R-:W-:-:S02]  /*2c40*/  SHF.R.U32.HI R4, RZ, R4, R35 ;  /* 0x00000004ff047219 */ /* 0x000fc40000011623 */
[----:B------:R-:W-:Y:S02]  /*2c50*/  PLOP3.LUT P4, PT, P5, P4, PT, 0xf8, 0x8f ;  /* 0x00000000008f781c */ /* 0x000fe40002f89f70 */
[----:B------:R-:W-:Y:S02]  /*2c60*/  SHF.R.U32.HI R36, RZ, 0x1, R4 ;  /* 0x00000001ff247819 */ /* 0x000fe40000011604 */
[----:B------:R-:W-:-:S04]  /*2c70*/  SEL R5, RZ, 0x1, !P4 ;  /* 0x00000001ff057807 */ /* 0x000fc80006000000 */
[----:B------:R-:W-:-:S04]  /*2c80*/  LOP3.LUT R5, R5, 0x1, R36, 0xf8, !PT ;  /* 0x0000000105057812 */ /* 0x000fc800078ef824 */
[----:B------:R-:W-:-:S04]  /*2c90*/  LOP3.LUT R5, R5, R4, RZ, 0xc0, !PT ;  /* 0x0000000405057212 */ /* 0x000fc800078ec0ff */
[----:B------:R-:W-:-:S04]  /*2ca0*/  IADD3 R36, PT, PT, R36, R5, RZ ;  /* 0x0000000524247210 */ /* 0x000fc80007ffe0ff */
[----:B------:R-:W-:Y:S01]  /*2cb0*/  LOP3.LUT R3, R36, R3, RZ, 0xfc, !PT ;  /* 0x0000000324037212 */ /* 0x000fe200078efcff */
[----:B------:R-:W-:Y:S06]  /*2cc0*/  BRA `(.L_x_50) ;  /* 0x0000000000107947 */ /* 0x000fec0003800000 */
.L_x_49:
[----:B------:R-:W-:-:S04]  /*2cd0*/  LOP3.LUT R3, R3, 0x80000000, RZ, 0xc0, !PT ;  /* 0x8000000003037812 */ /* 0x000fc800078ec0ff */
[----:B------:R-:W-:Y:S01]  /*2ce0*/  LOP3.LUT R3, R3, 0x7f800000, RZ, 0xfc, !PT ;  /* 0x7f80000003037812 */ /* 0x000fe200078efcff */
[----:B------:R-:W-:Y:S06]  /*2cf0*/  BRA `(.L_x_50) ;  /* 0x0000000000047947 */ /* 0x000fec0003800000 */
.L_x_48:
[----:B------:R-:W-:-:S07]  /*2d00*/  IMAD R3, R36, 0x800000, R3 ;  /* 0x0080000024037824 */ /* 0x000fce00078e0203 */
.L_x_50:
[----:B------:R-:W-:Y:S05]  /*2d10*/  BSYNC.RECONVERGENT B4 ;  /* 0x0000000000047941 */ /* 0x000fea0003800200 */
.L_x_47:
[----:B------:R-:W-:Y:S05]  /*2d20*/  BRA `(.L_x_51) ;  /* 0x0000000000207947 */ /* 0x000fea0003800000 */
.L_x_46:
[----:B------:R-:W-:-:S04]  /*2d30*/  LOP3.LUT R3, R4, 0x80000000, R3, 0x48, !PT ;  /* 0x8000000004037812 */ /* 0x000fc800078e4803 */
[----:B------:R-:W-:Y:S01]  /*2d40*/  LOP3.LUT R3, R3, 0x7f800000, RZ, 0xfc, !PT ;  /* 0x7f80000003037812 */ /* 0x000fe200078efcff */
[----:B------:R-:W-:Y:S06]  /*2d50*/  BRA `(.L_x_51) ;  /* 0x0000000000147947 */ /* 0x000fec0003800000 */
.L_x_45:
[----:B------:R-:W-:Y:S01]  /*2d60*/  LOP3.LUT R3, R4, 0x80000000, R3, 0x48, !PT ;  /* 0x8000000004037812 */ /* 0x000fe200078e4803 */
[----:B------:R-:W-:Y:S06]  /*2d70*/  BRA `(.L_x_51) ;  /* 0x00000000000c7947 */ /* 0x000fec0003800000 */
.L_x_44:
[----:B------:R-:W0:Y:S01]  /*2d80*/  MUFU.RSQ R3, -QNAN ;  /* 0xffc0000000037908 */ /* 0x000e220000001400 */
[----:B------:R-:W-:Y:S05]  /*2d90*/  BRA `(.L_x_51) ;  /* 0x0000000000047947 */ /* 0x000fea0003800000 */
.L_x_43:
[----:B------:R-:W-:-:S07]  /*2da0*/  FADD.FTZ R3, R3, R4 ;  /* 0x0000000403037221 */ /* 0x000fce0000010000 */
.L_x_51:
[----:B------:R-:W-:Y:S05]  /*2db0*/  BSYNC.RECONVERGENT B3 ;  /* 0x0000000000037941 */ /* 0x000fea0003800200 */
.L_x_41:
[----:B------:R-:W-:Y:S01]  /*2dc0*/  HFMA2 R5, -RZ, RZ, 0, 0 ;  /* 0x00000000ff057431 */ /* 0x000fe200000001ff */
[----:B------:R-:W-:-:S04]  /*2dd0*/  MOV R4, R18 ;  /* 0x0000001200047202 */ /* 0x000fc80000000f00 */
[----:B0-----:R-:W-:Y:S05]  /*2de0*/  RET.REL.NODEC R4 `(_Z7computefifPfffffffffffffffffffffff) ;  /* 0xffffffd004847950 */ /* 0x001fea0003c3ffff */
.L_x_52:
[----:B------:R-:W-:-:S00]  /*2df0*/  BRA `(.L_x_52) ;  /* 0xfffffffc00fc7947 */ /* 0x000fc0000383ffff */
[----:B------:R-:W-:-:S00]  /*2e00*/  NOP ;  /* 0x0000000000007918 */ /* 0x000fc00000000000 */
[----:B------:R-:W-:-:S00]  /*2e10*/  NOP ;  /* 0x0000000000007918 */ /* 0x000fc00000000000 */
[----:B------:R-:W-:-:S00]  /*2e20*/  NOP ;  /* 0x0000000000007918 */ /* 0x000fc00000000000 */
[----:B------:R-:W-:-:S00]  /*2e30*/  NOP ;  /* 0x0000000000007918 */ /* 0x000fc00000000000 */
[----:B------:R-:W-:-:S00]  /*2e40*/  NOP ;  /* 0x0000000000007918 */ /* 0x000fc00000000000 */
[----:B------:R-:W-:-:S00]  /*2e50*/  NOP ;  /* 0x0000000000007918 */ /* 0x000fc00000000000 */
[----:B------:R-:W-:-:S00]  /*2e60*/  NOP ;  /* 0x0000000000007918 */ /* 0x000fc00000000000 */
[----:B------:R-:W-:-:S00]  /*2e70*/  NOP ;  /* 0x0000000000007918 */ /* 0x000fc00000000000 */
.L_x_53:


//--------------------- .nv.global.init           --------------------------
	.section	.nv.global.init,"aw",@progbits
	.align	4
.nv.global.init:
	.type		__cudart_i2opi_f,@object
	.size		__cudart_i2opi_f,($str - __cudart_i2opi_f)
__cudart_i2opi_f:
        /*0000*/ 	.byte	0x41, 0x90, 0x43, 0x3c, 0x99, 0x95, 0x62, 0xdb, 0xc0, 0xdd, 0x34, 0xf5, 0xd1, 0x57, 0x27, 0xfc
        /*0010*/ 	.byte	0x29, 0x15, 0x44, 0x4e, 0x6e, 0x83, 0xf9, 0xa2
	.type		$str,@object
	.size		$str,(.L_0 - $str)
$str:
        /*0018*/ 	.byte	0x25, 0x2e, 0x31, 0x37, 0x67, 0x0a, 0x00
.L_0:


//--------------------- .nv.shared.reserved.0     --------------------------
	.section	.nv.shared.reserved.0,"aw",@nobits
	.weak		__nv_reservedSMEM_offset_0_alias
	.size		__nv_reservedSMEM_offset_0_alias, 0, 64
	.other		__nv_reservedSMEM_offset_0_alias,@"STO_CUDA_RESERVED_SHARED STV_DEFAULT"
__nv_reservedSMEM_offset_0_alias:
	.zero		0
	.zero		64


//--------------------- .nv.constant0._Z7computefifPfffffffffffffffffffffff --------------------------
	.section	.nv.constant0._Z7computefifPfffffffffffffffffffffff,"a",@progbits
	.sectionflags	@""
	.align	4
.nv.constant0._Z7computefifPfffffffffffffffffffffff:
	.zero		1008


//--------------------- SYMBOLS --------------------------

	.type		.nv.reservedSmem.offset0,@object
	.size		.nv.reservedSmem.offset0,0x4
	.type		vprintf,@function
